//
// Generated by NVIDIA NVVM Compiler
//
// Compiler Build ID: CL-36424714
// Cuda compilation tools, release 13.0, V13.0.88
// Based on NVVM 20.0.0
//

.version 9.0
.target sm_100
.address_size 64

	// .globl	_Z3XW_iiPfS_S_i

.visible .entry _Z3XW_iiPfS_S_i(
	.param .u32 _Z3XW_iiPfS_S_i_param_0,
	.param .u32 _Z3XW_iiPfS_S_i_param_1,
	.param .u64 .ptr .align 1 _Z3XW_iiPfS_S_i_param_2,
	.param .u64 .ptr .align 1 _Z3XW_iiPfS_S_i_param_3,
	.param .u64 .ptr .align 1 _Z3XW_iiPfS_S_i_param_4,
	.param .u32 _Z3XW_iiPfS_S_i_param_5
)
{
	.reg .pred 	%p<13>;
	.reg .b32 	%r<80>;
	.reg .b32 	%f<55>;
	.reg .b64 	%rd<52>;

	ld.param.u32 	%r46, [_Z3XW_iiPfS_S_i_param_0];
	ld.param.u32 	%r47, [_Z3XW_iiPfS_S_i_param_1];
	ld.param.u64 	%rd8, [_Z3XW_iiPfS_S_i_param_2];
	ld.param.u64 	%rd9, [_Z3XW_iiPfS_S_i_param_4];
	ld.param.u32 	%r48, [_Z3XW_iiPfS_S_i_param_5];
	cvta.to.global.u64 	%rd1, %rd9;
	cvta.to.global.u64 	%rd2, %rd8;
	mov.u32 	%r49, %tid.x;
	mov.u32 	%r50, %ctaid.x;
	mov.u32 	%r51, %ntid.x;
	mad.lo.s32 	%r1, %r50, %r51, %r49;
	setp.ge.s32 	%p1, %r1, %r48;
	setp.lt.s32 	%p2, %r47, 1;
	or.pred  	%p3, %p1, %p2;
	@%p3 bra 	$L__BB0_15;
	setp.lt.s32 	%p4, %r46, 1;
	mul.lo.s32 	%r2, %r1, %r46;
	@%p4 bra 	$L__BB0_15;
	and.b32  	%r3, %r46, 7;
	and.b32  	%r4, %r46, 3;
	and.b32  	%r5, %r46, 2147483640;
	and.b32  	%r6, %r46, 1;
	neg.s32 	%r7, %r5;
	shl.b32 	%r8, %r47, 3;
	shl.b32 	%r9, %r47, 2;
	mul.lo.s32 	%r10, %r47, 5;
	mul.lo.s32 	%r11, %r47, 6;
	mul.lo.s32 	%r12, %r47, 7;
	mul.lo.s32 	%r13, %r47, %r1;
	mov.b32 	%r67, 0;
	mul.wide.u32 	%rd29, %r8, 4;
$L__BB0_3:
	ld.param.u64 	%rd50, [_Z3XW_iiPfS_S_i_param_3];
	setp.lt.u32 	%p5, %r46, 8;
	add.s32 	%r54, %r67, %r13;
	cvta.to.global.u64 	%rd10, %rd50;
	mul.wide.s32 	%rd11, %r54, 4;
	add.s64 	%rd3, %rd10, %rd11;
	ld.global.f32 	%f52, [%rd3];
	mov.b32 	%r78, 0;
	@%p5 bra 	$L__BB0_6;
	add.s32 	%r75, %r47, %r67;
	shl.b32 	%r55, %r47, 1;
	add.s32 	%r74, %r55, %r67;
	mad.lo.s32 	%r73, %r47, 3, %r67;
	add.s32 	%r72, %r9, %r67;
	add.s32 	%r71, %r10, %r67;
	add.s32 	%r70, %r11, %r67;
	add.s32 	%r69, %r12, %r67;
	mul.wide.u32 	%rd12, %r67, 4;
	add.s64 	%rd51, %rd1, %rd12;
	mov.u32 	%r68, %r2;
	mov.u32 	%r76, %r7;
$L__BB0_5:
	.pragma "nounroll";
	mul.wide.s32 	%rd13, %r68, 4;
	add.s64 	%rd14, %rd2, %rd13;
	ld.global.f32 	%f9, [%rd14];
	ld.global.f32 	%f10, [%rd51];
	fma.rn.f32 	%f11, %f9, %f10, %f52;
	st.global.f32 	[%rd3], %f11;
	ld.global.f32 	%f12, [%rd14+4];
	mul.wide.u32 	%rd15, %r75, 4;
	add.s64 	%rd16, %rd1, %rd15;
	ld.global.f32 	%f13, [%rd16];
	fma.rn.f32 	%f14, %f12, %f13, %f11;
	st.global.f32 	[%rd3], %f14;
	ld.global.f32 	%f15, [%rd14+8];
	mul.wide.u32 	%rd17, %r74, 4;
	add.s64 	%rd18, %rd1, %rd17;
	ld.global.f32 	%f16, [%rd18];
	fma.rn.f32 	%f17, %f15, %f16, %f14;
	st.global.f32 	[%rd3], %f17;
	ld.global.f32 	%f18, [%rd14+12];
	mul.wide.u32 	%rd19, %r73, 4;
	add.s64 	%rd20, %rd1, %rd19;
	ld.global.f32 	%f19, [%rd20];
	fma.rn.f32 	%f20, %f18, %f19, %f17;
	st.global.f32 	[%rd3], %f20;
	ld.global.f32 	%f21, [%rd14+16];
	mul.wide.u32 	%rd21, %r72, 4;
	add.s64 	%rd22, %rd1, %rd21;
	ld.global.f32 	%f22, [%rd22];
	fma.rn.f32 	%f23, %f21, %f22, %f20;
	st.global.f32 	[%rd3], %f23;
	ld.global.f32 	%f24, [%rd14+20];
	mul.wide.u32 	%rd23, %r71, 4;
	add.s64 	%rd24, %rd1, %rd23;
	ld.global.f32 	%f25, [%rd24];
	fma.rn.f32 	%f26, %f24, %f25, %f23;
	st.global.f32 	[%rd3], %f26;
	ld.global.f32 	%f27, [%rd14+24];
	mul.wide.u32 	%rd25, %r70, 4;
	add.s64 	%rd26, %rd1, %rd25;
	ld.global.f32 	%f28, [%rd26];
	fma.rn.f32 	%f29, %f27, %f28, %f26;
	st.global.f32 	[%rd3], %f29;
	ld.global.f32 	%f30, [%rd14+28];
	mul.wide.u32 	%rd27, %r69, 4;
	add.s64 	%rd28, %rd1, %rd27;
	ld.global.f32 	%f31, [%rd28];
	fma.rn.f32 	%f52, %f30, %f31, %f29;
	st.global.f32 	[%rd3], %f52;
	add.s32 	%r76, %r76, 8;
	add.s32 	%r75, %r75, %r8;
	add.s32 	%r74, %r74, %r8;
	add.s32 	%r73, %r73, %r8;
	add.s32 	%r72, %r72, %r8;
	add.s32 	%r71, %r71, %r8;
	add.s32 	%r70, %r70, %r8;
	add.s32 	%r69, %r69, %r8;
	add.s64 	%rd51, %rd51, %rd29;
	add.s32 	%r68, %r68, 8;
	setp.ne.s32 	%p6, %r76, 0;
	mov.u32 	%r78, %r5;
	@%p6 bra 	$L__BB0_5;
$L__BB0_6:
	setp.eq.s32 	%p7, %r3, 0;
	@%p7 bra 	$L__BB0_14;
	add.s32 	%r56, %r3, -1;
	setp.lt.u32 	%p8, %r56, 3;
	@%p8 bra 	$L__BB0_9;
	add.s32 	%r57, %r78, %r2;
	mul.wide.s32 	%rd30, %r57, 4;
	add.s64 	%rd31, %rd2, %rd30;
	ld.global.f32 	%f32, [%rd31];
	mad.lo.s32 	%r58, %r78, %r47, %r67;
	mul.wide.u32 	%rd32, %r58, 4;
	add.s64 	%rd33, %rd1, %rd32;
	ld.global.f32 	%f33, [%rd33];
	fma.rn.f32 	%f34, %f32, %f33, %f52;
	st.global.f32 	[%rd3], %f34;
	ld.global.f32 	%f35, [%rd31+4];
	add.s32 	%r59, %r58, %r47;
	mul.wide.u32 	%rd34, %r59, 4;
	add.s64 	%rd35, %rd1, %rd34;
	ld.global.f32 	%f36, [%rd35];
	fma.rn.f32 	%f37, %f35, %f36, %f34;
	st.global.f32 	[%rd3], %f37;
	ld.global.f32 	%f38, [%rd31+8];
	add.s32 	%r60, %r59, %r47;
	mul.wide.u32 	%rd36, %r60, 4;
	add.s64 	%rd37, %rd1, %rd36;
	ld.global.f32 	%f39, [%rd37];
	fma.rn.f32 	%f40, %f38, %f39, %f37;
	st.global.f32 	[%rd3], %f40;
	ld.global.f32 	%f41, [%rd31+12];
	add.s32 	%r61, %r60, %r47;
	mul.wide.u32 	%rd38, %r61, 4;
	add.s64 	%rd39, %rd1, %rd38;
	ld.global.f32 	%f42, [%rd39];
	fma.rn.f32 	%f52, %f41, %f42, %f40;
	st.global.f32 	[%rd3], %f52;
	add.s32 	%r78, %r78, 4;
$L__BB0_9:
	setp.eq.s32 	%p9, %r4, 0;
	@%p9 bra 	$L__BB0_14;
	setp.eq.s32 	%p10, %r4, 1;
	@%p10 bra 	$L__BB0_12;
	add.s32 	%r62, %r78, %r2;
	mul.wide.s32 	%rd40, %r62, 4;
	add.s64 	%rd41, %rd2, %rd40;
	ld.global.f32 	%f43, [%rd41];
	mad.lo.s32 	%r63, %r78, %r47, %r67;
	mul.wide.u32 	%rd42, %r63, 4;
	add.s64 	%rd43, %rd1, %rd42;
	ld.global.f32 	%f44, [%rd43];
	fma.rn.f32 	%f45, %f43, %f44, %f52;
	st.global.f32 	[%rd3], %f45;
	ld.global.f32 	%f46, [%rd41+4];
	add.s32 	%r64, %r63, %r47;
	mul.wide.u32 	%rd44, %r64, 4;
	add.s64 	%rd45, %rd1, %rd44;
	ld.global.f32 	%f47, [%rd45];
	fma.rn.f32 	%f52, %f46, %f47, %f45;
	st.global.f32 	[%rd3], %f52;
	add.s32 	%r78, %r78, 2;
$L__BB0_12:
	setp.eq.s32 	%p11, %r6, 0;
	@%p11 bra 	$L__BB0_14;
	add.s32 	%r65, %r78, %r2;
	mul.wide.s32 	%rd46, %r65, 4;
	add.s64 	%rd47, %rd2, %rd46;
	ld.global.f32 	%f48, [%rd47];
	mad.lo.s32 	%r66, %r78, %r47, %r67;
	mul.wide.u32 	%rd48, %r66, 4;
	add.s64 	%rd49, %rd1, %rd48;
	ld.global.f32 	%f49, [%rd49];
	fma.rn.f32 	%f50, %f48, %f49, %f52;
	st.global.f32 	[%rd3], %f50;
$L__BB0_14:
	add.s32 	%r67, %r67, 1;
	setp.ne.s32 	%p12, %r67, %r47;
	@%p12 bra 	$L__BB0_3;
$L__BB0_15:
	ret;

}
	// .globl	_Z3AX_iPfS_PiS0_S_i
.visible .entry _Z3AX_iPfS_PiS0_S_i(
	.param .u32 _Z3AX_iPfS_PiS0_S_i_param_0,
	.param .u64 .ptr .align 1 _Z3AX_iPfS_PiS0_S_i_param_1,
	.param .u64 .ptr .align 1 _Z3AX_iPfS_PiS0_S_i_param_2,
	.param .u64 .ptr .align 1 _Z3AX_iPfS_PiS0_S_i_param_3,
	.param .u64 .ptr .align 1 _Z3AX_iPfS_PiS0_S_i_param_4,
	.param .u64 .ptr .align 1 _Z3AX_iPfS_PiS0_S_i_param_5,
	.param .u32 _Z3AX_iPfS_PiS0_S_i_param_6
)
{
	.reg .pred 	%p<12>;
	.reg .b32 	%r<47>;
	.reg .b32 	%f<61>;
	.reg .b64 	%rd<36>;

	ld.param.u32 	%r24, [_Z3AX_iPfS_PiS0_S_i_param_0];
	ld.param.u64 	%rd8, [_Z3AX_iPfS_PiS0_S_i_param_1];
	ld.param.u64 	%rd9, [_Z3AX_iPfS_PiS0_S_i_param_2];
	ld.param.u64 	%rd5, [_Z3AX_iPfS_PiS0_S_i_param_3];
	ld.param.u64 	%rd6, [_Z3AX_iPfS_PiS0_S_i_param_4];
	ld.param.u32 	%r25, [_Z3AX_iPfS_PiS0_S_i_param_6];
	cvta.to.global.u64 	%rd1, %rd9;
	cvta.to.global.u64 	%rd2, %rd8;
	mov.u32 	%r26, %tid.x;
	mov.u32 	%r27, %ctaid.x;
	mov.u32 	%r28, %ntid.x;
	mad.lo.s32 	%r1, %r27, %r28, %r26;
	setp.ge.s32 	%p1, %r1, %r25;
	@%p1 bra 	$L__BB1_16;
	cvta.to.global.u64 	%rd10, %rd5;
	mul.wide.s32 	%rd11, %r1, 4;
	add.s64 	%rd12, %rd10, %rd11;
	ld.global.u32 	%r2, [%rd12];
	ld.global.u32 	%r29, [%rd12+4];
	sub.s32 	%r3, %r29, %r2;
	setp.lt.s32 	%p2, %r3, 1;
	@%p2 bra 	$L__BB1_16;
	setp.lt.s32 	%p3, %r24, 1;
	mul.lo.s32 	%r4, %r24, %r1;
	@%p3 bra 	$L__BB1_16;
	and.b32  	%r5, %r24, 7;
	and.b32  	%r6, %r24, 3;
	and.b32  	%r7, %r24, 2147483640;
	and.b32  	%r8, %r24, 1;
	neg.s32 	%r9, %r7;
	cvta.to.global.u64 	%rd3, %rd6;
	mov.b32 	%r40, 0;
	cvt.s64.s32 	%rd14, %r2;
$L__BB1_4:
	ld.param.u64 	%rd35, [_Z3AX_iPfS_PiS0_S_i_param_5];
	setp.lt.u32 	%p4, %r24, 8;
	cvt.u64.u32 	%rd13, %r40;
	add.s64 	%rd15, %rd13, %rd14;
	shl.b64 	%rd16, %rd15, 2;
	add.s64 	%rd17, %rd3, %rd16;
	ld.global.u32 	%r32, [%rd17];
	mul.lo.s32 	%r11, %r32, %r24;
	cvta.to.global.u64 	%rd18, %rd35;
	add.s64 	%rd4, %rd18, %rd16;
	mov.b32 	%r45, 0;
	@%p4 bra 	$L__BB1_7;
	mov.u32 	%r41, %r4;
	mov.u32 	%r42, %r11;
	mov.u32 	%r43, %r9;
$L__BB1_6:
	.pragma "nounroll";
	mul.wide.s32 	%rd19, %r42, 4;
	add.s64 	%rd20, %rd2, %rd19;
	mul.wide.s32 	%rd21, %r41, 4;
	add.s64 	%rd22, %rd1, %rd21;
	ld.global.f32 	%f1, [%rd20];
	ld.global.f32 	%f2, [%rd4];
	ld.global.f32 	%f3, [%rd22];
	fma.rn.f32 	%f4, %f1, %f2, %f3;
	st.global.f32 	[%rd22], %f4;
	ld.global.f32 	%f5, [%rd20+4];
	ld.global.f32 	%f6, [%rd4];
	ld.global.f32 	%f7, [%rd22+4];
	fma.rn.f32 	%f8, %f5, %f6, %f7;
	st.global.f32 	[%rd22+4], %f8;
	ld.global.f32 	%f9, [%rd20+8];
	ld.global.f32 	%f10, [%rd4];
	ld.global.f32 	%f11, [%rd22+8];
	fma.rn.f32 	%f12, %f9, %f10, %f11;
	st.global.f32 	[%rd22+8], %f12;
	ld.global.f32 	%f13, [%rd20+12];
	ld.global.f32 	%f14, [%rd4];
	ld.global.f32 	%f15, [%rd22+12];
	fma.rn.f32 	%f16, %f13, %f14, %f15;
	st.global.f32 	[%rd22+12], %f16;
	ld.global.f32 	%f17, [%rd20+16];
	ld.global.f32 	%f18, [%rd4];
	ld.global.f32 	%f19, [%rd22+16];
	fma.rn.f32 	%f20, %f17, %f18, %f19;
	st.global.f32 	[%rd22+16], %f20;
	ld.global.f32 	%f21, [%rd20+20];
	ld.global.f32 	%f22, [%rd4];
	ld.global.f32 	%f23, [%rd22+20];
	fma.rn.f32 	%f24, %f21, %f22, %f23;
	st.global.f32 	[%rd22+20], %f24;
	ld.global.f32 	%f25, [%rd20+24];
	ld.global.f32 	%f26, [%rd4];
	ld.global.f32 	%f27, [%rd22+24];
	fma.rn.f32 	%f28, %f25, %f26, %f27;
	st.global.f32 	[%rd22+24], %f28;
	ld.global.f32 	%f29, [%rd20+28];
	ld.global.f32 	%f30, [%rd4];
	ld.global.f32 	%f31, [%rd22+28];
	fma.rn.f32 	%f32, %f29, %f30, %f31;
	st.global.f32 	[%rd22+28], %f32;
	add.s32 	%r43, %r43, 8;
	add.s32 	%r42, %r42, 8;
	add.s32 	%r41, %r41, 8;
	setp.ne.s32 	%p5, %r43, 0;
	mov.u32 	%r45, %r7;
	@%p5 bra 	$L__BB1_6;
$L__BB1_7:
	setp.eq.s32 	%p6, %r5, 0;
	@%p6 bra 	$L__BB1_15;
	add.s32 	%r33, %r5, -1;
	setp.lt.u32 	%p7, %r33, 3;
	@%p7 bra 	$L__BB1_10;
	add.s32 	%r34, %r45, %r11;
	mul.wide.s32 	%rd23, %r34, 4;
	add.s64 	%rd24, %rd2, %rd23;
	ld.global.f32 	%f33, [%rd24];
	ld.global.f32 	%f34, [%rd4];
	add.s32 	%r35, %r45, %r4;
	mul.wide.s32 	%rd25, %r35, 4;
	add.s64 	%rd26, %rd1, %rd25;
	ld.global.f32 	%f35, [%rd26];
	fma.rn.f32 	%f36, %f33, %f34, %f35;
	st.global.f32 	[%rd26], %f36;
	ld.global.f32 	%f37, [%rd24+4];
	ld.global.f32 	%f38, [%rd4];
	ld.global.f32 	%f39, [%rd26+4];
	fma.rn.f32 	%f40, %f37, %f38, %f39;
	st.global.f32 	[%rd26+4], %f40;
	ld.global.f32 	%f41, [%rd24+8];
	ld.global.f32 	%f42, [%rd4];
	ld.global.f32 	%f43, [%rd26+8];
	fma.rn.f32 	%f44, %f41, %f42, %f43;
	st.global.f32 	[%rd26+8], %f44;
	ld.global.f32 	%f45, [%rd24+12];
	ld.global.f32 	%f46, [%rd4];
	ld.global.f32 	%f47, [%rd26+12];
	fma.rn.f32 	%f48, %f45, %f46, %f47;
	st.global.f32 	[%rd26+12], %f48;
	add.s32 	%r45, %r45, 4;
$L__BB1_10:
	setp.eq.s32 	%p8, %r6, 0;
	@%p8 bra 	$L__BB1_15;
	setp.eq.s32 	%p9, %r6, 1;
	@%p9 bra 	$L__BB1_13;
	add.s32 	%r36, %r45, %r11;
	mul.wide.s32 	%rd27, %r36, 4;
	add.s64 	%rd28, %rd2, %rd27;
	ld.global.f32 	%f49, [%rd28];
	ld.global.f32 	%f50, [%rd4];
	add.s32 	%r37, %r45, %r4;
	mul.wide.s32 	%rd29, %r37, 4;
	add.s64 	%rd30, %rd1, %rd29;
	ld.global.f32 	%f51, [%rd30];
	fma.rn.f32 	%f52, %f49, %f50, %f51;
	st.global.f32 	[%rd30], %f52;
	ld.global.f32 	%f53, [%rd28+4];
	ld.global.f32 	%f54, [%rd4];
	ld.global.f32 	%f55, [%rd30+4];
	fma.rn.f32 	%f56, %f53, %f54, %f55;
	st.global.f32 	[%rd30+4], %f56;
	add.s32 	%r45, %r45, 2;
$L__BB1_13:
	setp.eq.s32 	%p10, %r8, 0;
	@%p10 bra 	$L__BB1_15;
	add.s32 	%r38, %r45, %r11;
	mul.wide.s32 	%rd31, %r38, 4;
	add.s64 	%rd32, %rd2, %rd31;
	ld.global.f32 	%f57, [%rd32];
	ld.global.f32 	%f58, [%rd4];
	add.s32 	%r39, %r45, %r4;
	mul.wide.s32 	%rd33, %r39, 4;
	add.s64 	%rd34, %rd1, %rd33;
	ld.global.f32 	%f59, [%rd34];
	fma.rn.f32 	%f60, %f57, %f58, %f59;
	st.global.f32 	[%rd34], %f60;
$L__BB1_15:
	add.s32 	%r40, %r40, 1;
	setp.ne.s32 	%p11, %r40, %r3;
	@%p11 bra 	$L__BB1_4;
$L__BB1_16:
	ret;

}


// ===== COMPILED SASS (sm_100) =====

	.target	sm_100

	.elftype	@"ET_EXEC"


//--------------------- .note.nv.tkinfo           --------------------------
	.section	.note.nv.tkinfo,"",@"SHT_NOTE"
	.sectionflags	@"SHF_NOTE_NV_TKINFO"
	.tkinfo
        /*0018*/ 	.word	0x00000002
        /*0030*/ 	.string	""
        /*0030*/ 	.string	"ptxas"
        /*0030*/ 	.string	"Cuda compilation tools, release 13.0, V13.0.88"
        /*0030*/ 	.string	"Build cuda_13.0.r13.0/compiler.36424714_0"
        /*0030*/ 	.string	"-arch sm_100 -m 64 "



//--------------------- .note.nv.cuinfo           --------------------------
	.section	.note.nv.cuinfo,"",@"SHT_NOTE"
	.sectionflags	@"SHF_NOTE_NV_CUINFO"
        /*0018*/ 	.short	0x0002
        /*001a*/ 	.short	0x0064
        /*001c*/ 	.short	0x0082
	.zero		2


//--------------------- .nv.info                  --------------------------
	.section	.nv.info,"",@"SHT_CUDA_INFO"
	.align	4


	//----- nvinfo : EIATTR_REGCOUNT
	.align		4
        /*0000*/ 	.byte	0x04, 0x2f
        /*0002*/ 	.short	(.L_1 - .L_0)
	.align		4
.L_0:
        /*0004*/ 	.word	index@(_Z3XW_iiPfS_S_i)
        /*0008*/ 	.word	0x00000016


	//----- nvinfo : EIATTR_FRAME_SIZE
	.align		4
.L_1:
        /*000c*/ 	.byte	0x04, 0x11
        /*000e*/ 	.short	(.L_3 - .L_2)
	.align		4
.L_2:
        /*0010*/ 	.word	index@(_Z3XW_iiPfS_S_i)
        /*0014*/ 	.word	0x00000000


	//----- nvinfo : EIATTR_REGCOUNT
	.align		4
.L_3:
        /*0018*/ 	.byte	0x04, 0x2f
        /*001a*/ 	.short	(.L_5 - .L_4)
	.align		4
.L_4:
        /*001c*/ 	.word	index@(_Z3AX_iPfS_PiS0_S_i)
        /*0020*/ 	.word	0x00000020


	//----- nvinfo : EIATTR_FRAME_SIZE
	.align		4
.L_5:
        /*0024*/ 	.byte	0x04, 0x11
        /*0026*/ 	.short	(.L_7 - .L_6)
	.align		4
.L_6:
        /*0028*/ 	.word	index@(_Z3AX_iPfS_PiS0_S_i)
        /*002c*/ 	.word	0x00000000


	//----- nvinfo : EIATTR_MIN_STACK_SIZE
	.align		4
.L_7:
        /*0030*/ 	.byte	0x04, 0x12
        /*0032*/ 	.short	(.L_9 - .L_8)
	.align		4
.L_8:
        /*0034*/ 	.word	index@(_Z3AX_iPfS_PiS0_S_i)
        /*0038*/ 	.word	0x00000000


	//----- nvinfo : EIATTR_MIN_STACK_SIZE
	.align		4
.L_9:
        /*003c*/ 	.byte	0x04, 0x12
        /*003e*/ 	.short	(.L_11 - .L_10)
	.align		4
.L_10:
        /*0040*/ 	.word	index@(_Z3XW_iiPfS_S_i)
        /*0044*/ 	.word	0x00000000
.L_11:


//--------------------- .nv.compat                --------------------------
	.section	.nv.compat,"",@"SHT_CUDA_COMPAT_INFO"
	.align	4
        /*0000*/ 	.byte	0x02, 0x09, 0x00, 0x00, 0x02, 0x02, 0x01, 0x00, 0x02, 0x05, 0x05, 0x00, 0x03, 0x07, 0x01, 0x01
        /*0010*/ 	.byte	0x02, 0x03, 0x00, 0x00, 0x02, 0x06, 0x01, 0x00, 0x04, 0x0b, 0x08, 0x00, 0x09, 0x00, 0x00, 0x00
        /*0020*/ 	.byte	0x00, 0x00, 0x00, 0x00


//--------------------- .nv.info._Z3AX_iPfS_PiS0_S_i --------------------------
	.section	.nv.info._Z3AX_iPfS_PiS0_S_i,"",@"SHT_CUDA_INFO"
	.sectionflags	@""
	.align	4


	//----- nvinfo : EIATTR_CUDA_API_VERSION
	.align		4
        /*0000*/ 	.byte	0x04, 0x37
        /*0002*/ 	.short	(.L_13 - .L_12)
.L_12:
        /*0004*/ 	.word	0x00000082


	//----- nvinfo : EIATTR_KPARAM_INFO
	.align		4
.L_13:
        /*0008*/ 	.byte	0x04, 0x17
        /*000a*/ 	.short	(.L_15 - .L_14)
.L_14:
        /*000c*/ 	.word	0x00000000
        /*0010*/ 	.short	0x0006
        /*0012*/ 	.short	0x0030
        /*0014*/ 	.byte	0x00, 0xf0, 0x11, 0x00


	//----- nvinfo : EIATTR_KPARAM_INFO
	.align		4
.L_15:
        /*0018*/ 	.byte	0x04, 0x17
        /*001a*/ 	.short	(.L_17 - .L_16)
.L_16:
        /*001c*/ 	.word	0x00000000
        /*0020*/ 	.short	0x0005
        /*0022*/ 	.short	0x0028
        /*0024*/ 	.byte	0x00, 0xf5, 0x21, 0x00


	//----- nvinfo : EIATTR_KPARAM_INFO
	.align		4
.L_17:
        /*0028*/ 	.byte	0x04, 0x17
        /*002a*/ 	.short	(.L_19 - .L_18)
.L_18:
        /*002c*/ 	.word	0x00000000
        /*0030*/ 	.short	0x0004
        /*0032*/ 	.short	0x0020
        /*0034*/ 	.byte	0x00, 0xf5, 0x21, 0x00


	//----- nvinfo : EIATTR_KPARAM_INFO
	.align		4
.L_19:
        /*0038*/ 	.byte	0x04, 0x17
        /*003a*/ 	.short	(.L_21 - .L_20)
.L_20:
        /*003c*/ 	.word	0x00000000
        /*0040*/ 	.short	0x0003
        /*0042*/ 	.short	0x0018
        /*0044*/ 	.byte	0x00, 0xf5, 0x21, 0x00


	//----- nvinfo : EIATTR_KPARAM_INFO
	.align		4
.L_21:
        /*0048*/ 	.byte	0x04, 0x17
        /*004a*/ 	.short	(.L_23 - .L_22)
.L_22:
        /*004c*/ 	.word	0x00000000
        /*0050*/ 	.short	0x0002
        /*0052*/ 	.short	0x0010
        /*0054*/ 	.byte	0x00, 0xf5, 0x21, 0x00


	//----- nvinfo : EIATTR_KPARAM_INFO
	.align		4
.L_23:
        /*0058*/ 	.byte	0x04, 0x17
        /*005a*/ 	.short	(.L_25 - .L_24)
.L_24:
        /*005c*/ 	.word	0x00000000
        /*0060*/ 	.short	0x0001
        /*0062*/ 	.short	0x0008
        /*0064*/ 	.byte	0x00, 0xf5, 0x21, 0x00


	//----- nvinfo : EIATTR_KPARAM_INFO
	.align		4
.L_25:
        /*0068*/ 	.byte	0x04, 0x17
        /*006a*/ 	.short	(.L_27 - .L_26)
.L_26:
        /*006c*/ 	.word	0x00000000
        /*0070*/ 	.short	0x0000
        /*0072*/ 	.short	0x0000
        /*0074*/ 	.byte	0x00, 0xf0, 0x11, 0x00


	//----- nvinfo : EIATTR_SPARSE_MMA_MASK
	.align		4
.L_27:
        /*0078*/ 	.byte	0x03, 0x50
        /*007a*/ 	.short	0x0000


	//----- nvinfo : EIATTR_MAXREG_COUNT
	.align		4
        /*007c*/ 	.byte	0x03, 0x1b
        /*007e*/ 	.short	0x00ff


	//----- nvinfo : EIATTR_MERCURY_ISA_VERSION
	.align		4
        /*0080*/ 	.byte	0x03, 0x5f
        /*0082*/ 	.short	0x0101


	//----- nvinfo : EIATTR_VRC_CTA_INIT_COUNT
	.align		4
        /*0084*/ 	.byte	0x02, 0x4a
	.zero		1
	.zero		1


	//----- nvinfo : EIATTR_EXIT_INSTR_OFFSETS
	.align		4
        /*0088*/ 	.byte	0x04, 0x1c
        /*008a*/ 	.short	(.L_29 - .L_28)


	//   ....[0]....
.L_28:
        /*008c*/ 	.word	0x00000070


	//   ....[1]....
        /*0090*/ 	.word	0x000000f0


	//   ....[2]....
        /*0094*/ 	.word	0x00000120


	//   ....[3]....
        /*0098*/ 	.word	0x00000a00


	//----- nvinfo : EIATTR_CRS_STACK_SIZE
	.align		4
.L_29:
        /*009c*/ 	.byte	0x04, 0x1e
        /*009e*/ 	.short	(.L_31 - .L_30)
.L_30:
        /*00a0*/ 	.word	0x00000000


	//----- nvinfo : EIATTR_CBANK_PARAM_SIZE
	.align		4
.L_31:
        /*00a4*/ 	.byte	0x03, 0x19
        /*00a6*/ 	.short	0x0034


	//----- nvinfo : EIATTR_PARAM_CBANK
	.align		4
        /*00a8*/ 	.byte	0x04, 0x0a
        /*00aa*/ 	.short	(.L_33 - .L_32)
	.align		4
.L_32:
        /*00ac*/ 	.word	index@(.nv.constant0._Z3AX_iPfS_PiS0_S_i)
        /*00b0*/ 	.short	0x0380
        /*00b2*/ 	.short	0x0034


	//----- nvinfo : EIATTR_SW_WAR
	.align		4
.L_33:
        /*00b4*/ 	.byte	0x04, 0x36
        /*00b6*/ 	.short	(.L_35 - .L_34)
.L_34:
        /*00b8*/ 	.word	0x00000008
.L_35:


//--------------------- .nv.info._Z3XW_iiPfS_S_i  --------------------------
	.section	.nv.info._Z3XW_iiPfS_S_i,"",@"SHT_CUDA_INFO"
	.sectionflags	@""
	.align	4


	//----- nvinfo : EIATTR_CUDA_API_VERSION
	.align		4
        /*0000*/ 	.byte	0x04, 0x37
        /*0002*/ 	.short	(.L_37 - .L_36)
.L_36:
        /*0004*/ 	.word	0x00000082


	//----- nvinfo : EIATTR_KPARAM_INFO
	.align		4
.L_37:
        /*0008*/ 	.byte	0x04, 0x17
        /*000a*/ 	.short	(.L_39 - .L_38)
.L_38:
        /*000c*/ 	.word	0x00000000
        /*0010*/ 	.short	0x0005
        /*0012*/ 	.short	0x0020
        /*0014*/ 	.byte	0x00, 0xf0, 0x11, 0x00


	//----- nvinfo : EIATTR_KPARAM_INFO
	.align		4
.L_39:
        /*0018*/ 	.byte	0x04, 0x17
        /*001a*/ 	.short	(.L_41 - .L_40)
.L_40:
        /*001c*/ 	.word	0x00000000
        /*0020*/ 	.short	0x0004
        /*0022*/ 	.short	0x0018
        /*0024*/ 	.byte	0x00, 0xf5, 0x21, 0x00


	//----- nvinfo : EIATTR_KPARAM_INFO
	.align		4
.L_41:
        /*0028*/ 	.byte	0x04, 0x17
        /*002a*/ 	.short	(.L_43 - .L_42)
.L_42:
        /*002c*/ 	.word	0x00000000
        /*0030*/ 	.short	0x0003
        /*0032*/ 	.short	0x0010
        /*0034*/ 	.byte	0x00, 0xf5, 0x21, 0x00


	//----- nvinfo : EIATTR_KPARAM_INFO
	.align		4
.L_43:
        /*0038*/ 	.byte	0x04, 0x17
        /*003a*/ 	.short	(.L_45 - .L_44)
.L_44:
        /*003c*/ 	.word	0x00000000
        /*0040*/ 	.short	0x0002
        /*0042*/ 	.short	0x0008
        /*0044*/ 	.byte	0x00, 0xf5, 0x21, 0x00


	//----- nvinfo : EIATTR_KPARAM_INFO
	.align		4
.L_45:
        /*0048*/ 	.byte	0x04, 0x17
        /*004a*/ 	.short	(.L_47 - .L_46)
.L_46:
        /*004c*/ 	.word	0x00000000
        /*0050*/ 	.short	0x0001
        /*0052*/ 	.short	0x0004
        /*0054*/ 	.byte	0x00, 0xf0, 0x11, 0x00


	//----- nvinfo : EIATTR_KPARAM_INFO
	.align		4
.L_47:
        /*0058*/ 	.byte	0x04, 0x17
        /*005a*/ 	.short	(.L_49 - .L_48)
.L_48:
        /*005c*/ 	.word	0x00000000
        /*0060*/ 	.short	0x0000
        /*0062*/ 	.short	0x0000
        /*0064*/ 	.byte	0x00, 0xf0, 0x11, 0x00


	//----- nvinfo : EIATTR_SPARSE_MMA_MASK
	.align		4
.L_49:
        /*0068*/ 	.byte	0x03, 0x50
        /*006a*/ 	.short	0x0000


	//----- nvinfo : EIATTR_MAXREG_COUNT
	.align		4
        /*006c*/ 	.byte	0x03, 0x1b
        /*006e*/ 	.short	0x00ff


	//----- nvinfo : EIATTR_MERCURY_ISA_VERSION
	.align		4
        /*0070*/ 	.byte	0x03, 0x5f
        /*0072*/ 	.short	0x0101


	//----- nvinfo : EIATTR_VRC_CTA_INIT_COUNT
	.align		4
        /*0074*/ 	.byte	0x02, 0x4a
	.zero		1
	.zero		1


	//----- nvinfo : EIATTR_EXIT_INSTR_OFFSETS
	.align		4
        /*0078*/ 	.byte	0x04, 0x1c
        /*007a*/ 	.short	(.L_51 - .L_50)


	//   ....[0]....
.L_50:
        /*007c*/ 	.word	0x000000a0


	//   ....[1]....
        /*0080*/ 	.word	0x000000e0


	//   ....[2]....
        /*0084*/ 	.word	0x00000c90


	//----- nvinfo : EIATTR_CBANK_PARAM_SIZE
	.align		4
.L_51:
        /*0088*/ 	.byte	0x03, 0x19
        /*008a*/ 	.short	0x0024


	//----- nvinfo : EIATTR_PARAM_CBANK
	.align		4
        /*008c*/ 	.byte	0x04, 0x0a
        /*008e*/ 	.short	(.L_53 - .L_52)
	.align		4
.L_52:
        /*0090*/ 	.word	index@(.nv.constant0._Z3XW_iiPfS_S_i)
        /*0094*/ 	.short	0x0380
        /*0096*/ 	.short	0x0024


	//----- nvinfo : EIATTR_SW_WAR
	.align		4
.L_53:
        /*0098*/ 	.byte	0x04, 0x36
        /*009a*/ 	.short	(.L_55 - .L_54)
.L_54:
        /*009c*/ 	.word	0x00000008
.L_55:


//--------------------- .nv.callgraph             --------------------------
	.section	.nv.callgraph,"",@"SHT_CUDA_CALLGRAPH"
	.align	4
	.sectionentsize	8
	.align		4
        /*0000*/ 	.word	0x00000000
	.align		4
        /*0004*/ 	.word	0xffffffff
	.align		4
        /*0008*/ 	.word	0x00000000
	.align		4
        /*000c*/ 	.word	0xfffffffe
	.align		4
        /*0010*/ 	.word	0x00000000
	.align		4
        /*0014*/ 	.word	0xfffffffd
	.align		4
        /*0018*/ 	.word	0x00000000
	.align		4
        /*001c*/ 	.word	0xfffffffc


//--------------------- .text._Z3AX_iPfS_PiS0_S_i --------------------------
	.section	.text._Z3AX_iPfS_PiS0_S_i,"ax",@progbits
	.align	128
        .global         _Z3AX_iPfS_PiS0_S_i
        .type           _Z3AX_iPfS_PiS0_S_i,@function
        .size           _Z3AX_iPfS_PiS0_S_i,(.L_x_12 - _Z3AX_iPfS_PiS0_S_i)
        .other          _Z3AX_iPfS_PiS0_S_i,@"STO_CUDA_ENTRY STV_DEFAULT"
_Z3AX_iPfS_PiS0_S_i:
.text._Z3AX_iPfS_PiS0_S_i:
[----:B------:R-:W-:Y:S01]  /*0000*/  LDC R1, c[0x0][0x37c] ;  /* 0x0000df00ff017b82 */ /* 0x000fe20000000800 */
[----:B------:R-:W0:Y:S07]  /*0010*/  S2R R5, SR_TID.X ;  /* 0x0000000000057919 */ /* 0x000e2e0000002100 */
[----:B------:R-:W0:Y:S01]  /*0020*/  S2UR UR4, SR_CTAID.X ;  /* 0x00000000000479c3 */ /* 0x000e220000002500 */
[----:B------:R-:W1:Y:S07]  /*0030*/  LDCU UR5, c[0x0][0x3b0] ;  /* 0x00007600ff0577ac */ /* 0x000e6e0008000800 */
[----:B------:R-:W0:Y:S02]  /*0040*/  LDC R0, c[0x0][0x360] ;  /* 0x0000d800ff007b82 */ /* 0x000e240000000800 */
[----:B0-----:R-:W-:-:S05]  /*0050*/  IMAD R5, R0, UR4, R5 ;  /* 0x0000000400057c24 */ /* 0x001fca000f8e0205 */
[----:B-1----:R-:W-:-:S13]  /*0060*/  ISETP.GE.AND P0, PT, R5, UR5, PT ;  /* 0x0000000505007c0c */ /* 0x002fda000bf06270 */
[----:B------:R-:W-:Y:S05]  /*0070*/  @P0 EXIT ;  /* 0x000000000000094d */ /* 0x000fea0003800000 */
[----:B------:R-:W0:Y:S01]  /*0080*/  LDC.64 R2, c[0x0][0x398] ;  /* 0x0000e600ff027b82 */ /* 0x000e220000000a00 */
[----:B------:R-:W1:Y:S01]  /*0090*/  LDCU.64 UR4, c[0x0][0x358] ;  /* 0x00006b00ff0477ac */ /* 0x000e620008000a00 */
[----:B0-----:R-:W-:-:S05]  /*00a0*/  IMAD.WIDE R2, R5, 0x4, R2 ;  /* 0x0000000405027825 */ /* 0x001fca00078e0202 */
[----:B-1----:R-:W2:Y:S04]  /*00b0*/  LDG.E R0, desc[UR4][R2.64] ;  /* 0x0000000402007981 */ /* 0x002ea8000c1e1900 */
[----:B------:R-:W2:Y:S02]  /*00c0*/  LDG.E R7, desc[UR4][R2.64+0x4] ;  /* 0x0000040402077981 */ /* 0x000ea4000c1e1900 */
[----:B--2---:R-:W-:-:S04]  /*00d0*/  IADD3 R4, PT, PT, -R0, R7, RZ ;  /* 0x0000000700047210 */ /* 0x004fc80007ffe1ff */
[----:B------:R-:W-:-:S13]  /*00e0*/  ISETP.GE.AND P0, PT, R4, 0x1, PT ;  /* 0x000000010400780c */ /* 0x000fda0003f06270 */
[----:B------:R-:W-:Y:S05]  /*00f0*/  @!P0 EXIT ;  /* 0x000000000000894d */ /* 0x000fea0003800000 */
[----:B------:R-:W0:Y:S02]  /*0100*/  LDC R2, c[0x0][0x380] ;  /* 0x0000e000ff027b82 */ /* 0x000e240000000800 */
[----:B0-----:R-:W-:-:S13]  /*0110*/  ISETP.GE.AND P0, PT, R2, 0x1, PT ;  /* 0x000000010200780c */ /* 0x001fda0003f06270 */
[----:B------:R-:W-:Y:S05]  /*0120*/  @!P0 EXIT ;  /* 0x000000000000894d */ /* 0x000fea0003800000 */
[C---:B------:R-:W-:Y:S01]  /*0130*/  LOP3.LUT R6, R2.reuse, 0x7ffffff8, RZ, 0xc0, !PT ;  /* 0x7ffffff802067812 */ /* 0x040fe200078ec0ff */
[----:B------:R-:W-:Y:S01]  /*0140*/  IMAD R5, R5, R2, RZ ;  /* 0x0000000205057224 */ /* 0x000fe200078e02ff */
[C---:B------:R-:W-:Y:S01]  /*0150*/  LOP3.LUT R17, R2.reuse, 0x7, RZ, 0xc0, !PT ;  /* 0x0000000702117812 */ /* 0x040fe200078ec0ff */
[----:B------:R-:W-:Y:S01]  /*0160*/  IMAD.MOV.U32 R9, RZ, RZ, RZ ;  /* 0x000000ffff097224 */ /* 0x000fe200078e00ff */
[----:B------:R-:W-:Y:S02]  /*0170*/  LOP3.LUT R7, R2, 0x3, RZ, 0xc0, !PT ;  /* 0x0000000302077812 */ /* 0x000fe400078ec0ff */
[----:B------:R-:W-:-:S07]  /*0180*/  IADD3 R8, PT, PT, -R6, RZ, RZ ;  /* 0x000000ff06087210 */ /* 0x000fce0007ffe1ff */
.L_x_4:
[----:B------:R-:W0:Y:S01]  /*0190*/  LDCU.128 UR8, c[0x0][0x3a0] ;  /* 0x00007400ff0877ac */ /* 0x000e220008000c00 */
[C---:B------:R-:W-:Y:S01]  /*01a0*/  IADD3 R3, P0, PT, R0.reuse, R9, RZ ;  /* 0x0000000900037210 */ /* 0x040fe20007f1e0ff */
[----:B-12---:R-:W1:Y:S03]  /*01b0*/  LDC R13, c[0x0][0x380] ;  /* 0x0000e000ff0d7b82 */ /* 0x006e660000000800 */
[----:B---3--:R-:W-:Y:S01]  /*01c0*/  LEA.HI.X.SX32 R10, R0, RZ, 0x1, P0 ;  /* 0x000000ff000a7211 */ /* 0x008fe200000f0eff */
[----:B------:R-:W-:-:S03]  /*01d0*/  IMAD.SHL.U32 R2, R3, 0x4, RZ ;  /* 0x0000000403027824 */ /* 0x000fc600078e00ff */
[----:B------:R-:W-:Y:S02]  /*01e0*/  SHF.L.U64.HI R3, R3, 0x2, R10 ;  /* 0x0000000203037819 */ /* 0x000fe4000001020a */
[----:B0-----:R-:W-:-:S04]  /*01f0*/  IADD3 R10, P0, PT, R2, UR8, RZ ;  /* 0x00000008020a7c10 */ /* 0x001fc8000ff1e0ff */
[----:B------:R-:W-:-:S05]  /*0200*/  IADD3.X R11, PT, PT, R3, UR9, RZ, P0, !PT ;  /* 0x00000009030b7c10 */ /* 0x000fca00087fe4ff */
[----:B------:R-:W2:Y:S01]  /*0210*/  LDG.E R10, desc[UR4][R10.64] ;  /* 0x000000040a0a7981 */ /* 0x000ea2000c1e1900 */
[----:B-1----:R-:W-:Y:S01]  /*0220*/  ISETP.GE.U32.AND P1, PT, R13, 0x8, PT ;  /* 0x000000080d00780c */ /* 0x002fe20003f26070 */
[----:B------:R-:W-:Y:S01]  /*0230*/  IMAD.MOV.U32 R16, RZ, RZ, RZ ;  /* 0x000000ffff107224 */ /* 0x000fe200078e00ff */
[----:B------:R-:W-:Y:S02]  /*0240*/  IADD3 R2, P2, PT, R2, UR10, RZ ;  /* 0x0000000a02027c10 */ /* 0x000fe4000ff5e0ff */
[----:B------:R-:W-:Y:S02]  /*0250*/  IADD3 R9, PT, PT, R9, 0x1, RZ ;  /* 0x0000000109097810 */ /* 0x000fe40007ffe0ff */
[----:B------:R-:W-:Y:S02]  /*0260*/  IADD3.X R3, PT, PT, R3, UR11, RZ, P2, !PT ;  /* 0x0000000b03037c10 */ /* 0x000fe400097fe4ff */
[----:B------:R-:W-:Y:S01]  /*0270*/  ISETP.NE.AND P0, PT, R9, R4, PT ;  /* 0x000000040900720c */ /* 0x000fe20003f05270 */
[----:B--2---:R-:W-:-:S04]  /*0280*/  IMAD R12, R10, R13, RZ ;  /* 0x0000000d0a0c7224 */ /* 0x004fc800078e02ff */
[----:B------:R-:W-:Y:S08]  /*0290*/  @!P1 BRA `(.L_x_0) ;  /* 0x0000000000d49947 */ /* 0x000ff00003800000 */
[----:B------:R-:W-:Y:S01]  /*02a0*/  MOV R21, R5 ;  /* 0x0000000500157202 */ /* 0x000fe20000000f00 */
[----:B------:R-:W-:Y:S01]  /*02b0*/  IMAD.MOV.U32 R19, RZ, RZ, R12 ;  /* 0x000000ffff137224 */ /* 0x000fe200078e000c */
[----:B------:R-:W-:-:S07]  /*02c0*/  MOV R16, R8 ;  /* 0x0000000800107202 */ /* 0x000fce0000000f00 */
.L_x_1:
[----:B------:R-:W0:Y:S01]  /*02d0*/  LDC.64 R14, c[0x0][0x388] ;  /* 0x0000e200ff0e7b82 */ /* 0x000e220000000a00 */
[----:B---3--:R-:W2:Y:S07]  /*02e0*/  LDG.E R23, desc[UR4][R2.64] ;  /* 0x0000000402177981 */ /* 0x008eae000c1e1900 */
[----:B------:R-:W1:Y:S01]  /*02f0*/  LDC.64 R10, c[0x0][0x390] ;  /* 0x0000e400ff0a7b82 */ /* 0x000e620000000a00 */
[----:B0-----:R-:W-:-:S05]  /*0300*/  IMAD.WIDE R14, R19, 0x4, R14 ;  /* 0x00000004130e7825 */ /* 0x001fca00078e020e */
[----:B------:R-:W2:Y:S01]  /*0310*/  LDG.E R18, desc[UR4][R14.64] ;  /* 0x000000040e127981 */ /* 0x000ea2000c1e1900 */
[----:B-1----:R-:W-:-:S05]  /*0320*/  IMAD.WIDE R10, R21, 0x4, R10 ;  /* 0x00000004150a7825 */ /* 0x002fca00078e020a */
[----:B------:R-:W2:Y:S04]  /*0330*/  LDG.E R25, desc[UR4][R10.64] ;  /* 0x000000040a197981 */ /* 0x000ea8000c1e1900 */
[----:B------:R-:W3:Y:S04]  /*0340*/  LDG.E R27, desc[UR4][R10.64+0x4] ;  /* 0x000004040a1b7981 */ /* 0x000ee8000c1e1900 */
[----:B------:R-:W4:Y:S01]  /*0350*/  LDG.E R29, desc[UR4][R10.64+0x8] ;  /* 0x000008040a1d7981 */ /* 0x000f22000c1e1900 */
[----:B--2---:R-:W-:-:S05]  /*0360*/  FFMA R23, R18, R23, R25 ;  /* 0x0000001712177223 */ /* 0x004fca0000000019 */
[----:B------:R0:W-:Y:S04]  /*0370*/  STG.E desc[UR4][R10.64], R23 ;  /* 0x000000170a007986 */ /* 0x0001e8000c101904 */
[----:B------:R-:W3:Y:S04]  /*0380*/  LDG.E R18, desc[UR4][R14.64+0x4] ;  /* 0x000004040e127981 */ /* 0x000ee8000c1e1900 */
[----:B------:R-:W3:Y:S02]  /*0390*/  LDG.E R25, desc[UR4][R2.64] ;  /* 0x0000000402197981 */ /* 0x000ee4000c1e1900 */
[----:B---3--:R-:W-:-:S05]  /*03a0*/  FFMA R25, R18, R25, R27 ;  /* 0x0000001912197223 */ /* 0x008fca000000001b */
[----:B------:R1:W-:Y:S04]  /*03b0*/  STG.E desc[UR4][R10.64+0x4], R25 ;  /* 0x000004190a007986 */ /* 0x0003e8000c101904 */
[----:B------:R-:W4:Y:S04]  /*03c0*/  LDG.E R18, desc[UR4][R14.64+0x8] ;  /* 0x000008040e127981 */ /* 0x000f28000c1e1900 */
[----:B------:R-:W4:Y:S02]  /*03d0*/  LDG.E R27, desc[UR4][R2.64] ;  /* 0x00000004021b7981 */ /* 0x000f24000c1e1900 */
[----:B----4-:R-:W-:-:S02]  /*03e0*/  FFMA R27, R18, R27, R29 ;  /* 0x0000001b121b7223 */ /* 0x010fc4000000001d */
[----:B------:R-:W2:Y:S04]  /*03f0*/  LDG.E R29, desc[UR4][R10.64+0xc] ;  /* 0x00000c040a1d7981 */ /* 0x000ea8000c1e1900 */
[----:B------:R3:W-:Y:S04]  /*0400*/  STG.E desc[UR4][R10.64+0x8], R27 ;  /* 0x0000081b0a007986 */ /* 0x0007e8000c101904 */
[----:B------:R-:W2:Y:S04]  /*0410*/  LDG.E R18, desc[UR4][R14.64+0xc] ;  /* 0x00000c040e127981 */ /* 0x000ea8000c1e1900 */
[----:B0-----:R-:W2:Y:S02]  /*0420*/  LDG.E R23, desc[UR4][R2.64] ;  /* 0x0000000402177981 */ /* 0x001ea4000c1e1900 */
[----:B--2---:R-:W-:-:S02]  /*0430*/  FFMA R23, R18, R23, R29 ;  /* 0x0000001712177223 */ /* 0x004fc4000000001d */
[----:B------:R-:W2:Y:S04]  /*0440*/  LDG.E R29, desc[UR4][R10.64+0x10] ;  /* 0x000010040a1d7981 */ /* 0x000ea8000c1e1900 */
[----:B------:R0:W-:Y:S04]  /*0450*/  STG.E desc[UR4][R10.64+0xc], R23 ;  /* 0x00000c170a007986 */ /* 0x0001e8000c101904 */
[----:B------:R-:W2:Y:S04]  /*0460*/  LDG.E R18, desc[UR4][R14.64+0x10] ;  /* 0x000010040e127981 */ /* 0x000ea8000c1e1900 */
[----:B-1----:R-:W2:Y:S02]  /*0470*/  LDG.E R25, desc[UR4][R2.64] ;  /* 0x0000000402197981 */ /* 0x002ea4000c1e1900 */
[----:B--2---:R-:W-:-:S02]  /*0480*/  FFMA R25, R18, R25, R29 ;  /* 0x0000001912197223 */ /* 0x004fc4000000001d */
[----:B------:R-:W2:Y:S04]  /*0490*/  LDG.E R29, desc[UR4][R10.64+0x14] ;  /* 0x000014040a1d7981 */ /* 0x000ea8000c1e1900 */
[----:B------:R1:W-:Y:S04]  /*04a0*/  STG.E desc[UR4][R10.64+0x10], R25 ;  /* 0x000010190a007986 */ /* 0x0003e8000c101904 */
[----:B------:R-:W2:Y:S04]  /*04b0*/  LDG.E R18, desc[UR4][R14.64+0x14] ;  /* 0x000014040e127981 */ /* 0x000ea8000c1e1900 */
[----:B---3--:R-:W2:Y:S02]  /*04c0*/  LDG.E R27, desc[UR4][R2.64] ;  /* 0x00000004021b7981 */ /* 0x008ea4000c1e1900 */
[----:B--2---:R-:W-:-:S02]  /*04d0*/  FFMA R27, R18, R27, R29 ;  /* 0x0000001b121b7223 */ /* 0x004fc4000000001d */
        /* <DEDUP_REMOVED lines=8> */
[----:B-1----:R-:W2:Y:S01]  /*0560*/  LDG.E R25, desc[UR4][R2.64] ;  /* 0x0000000402197981 */ /* 0x002ea2000c1e1900 */
[----:B------:R-:W-:-:S04]  /*0570*/  IADD3 R16, PT, PT, R16, 0x8, RZ ;  /* 0x0000000810107810 */ /* 0x000fc80007ffe0ff */
[----:B------:R-:W-:Y:S01]  /*0580*/  ISETP.NE.AND P1, PT, R16, RZ, PT ;  /* 0x000000ff1000720c */ /* 0x000fe20003f25270 */
[----:B------:R-:W-:Y:S01]  /*0590*/  VIADD R19, R19, 0x8 ;  /* 0x0000000813137836 */ /* 0x000fe20000000000 */
[----:B------:R-:W-:Y:S01]  /*05a0*/  IADD3 R21, PT, PT, R21, 0x8, RZ ;  /* 0x0000000815157810 */ /* 0x000fe20007ffe0ff */
[----:B--2---:R-:W-:-:S05]  /*05b0*/  FFMA R25, R18, R25, R29 ;  /* 0x0000001912197223 */ /* 0x004fca000000001d */
[----:B------:R3:W-:Y:S05]  /*05c0*/  STG.E desc[UR4][R10.64+0x1c], R25 ;  /* 0x00001c190a007986 */ /* 0x0007ea000c101904 */
[----:B------:R-:W-:Y:S05]  /*05d0*/  @P1 BRA `(.L_x_1) ;  /* 0xfffffffc003c1947 */ /* 0x000fea000383ffff */
[----:B------:R-:W-:-:S07]  /*05e0*/  MOV R16, R6 ;  /* 0x0000000600107202 */ /* 0x000fce0000000f00 */
.L_x_0:
[----:B------:R-:W-:-:S13]  /*05f0*/  ISETP.NE.AND P1, PT, R17, RZ, PT ;  /* 0x000000ff1100720c */ /* 0x000fda0003f25270 */
[----:B------:R-:W-:Y:S05]  /*0600*/  @!P1 BRA `(.L_x_2) ;  /* 0x0000000000f89947 */ /* 0x000fea0003800000 */
[----:B---3--:R-:W-:Y:S01]  /*0610*/  VIADD R10, R17, 0xffffffff ;  /* 0xffffffff110a7836 */ /* 0x008fe20000000000 */
[----:B------:R-:W-:-:S04]  /*0620*/  ISETP.NE.AND P2, PT, R7, RZ, PT ;  /* 0x000000ff0700720c */ /* 0x000fc80003f45270 */
[----:B------:R-:W-:-:S13]  /*0630*/  ISETP.GE.U32.AND P1, PT, R10, 0x3, PT ;  /* 0x000000030a00780c */ /* 0x000fda0003f26070 */
[----:B------:R-:W-:Y:S05]  /*0640*/  @!P1 BRA `(.L_x_3) ;  /* 0x00000000006c9947 */ /* 0x000fea0003800000 */
[----:B------:R-:W0:Y:S01]  /*0650*/  LDC.64 R14, c[0x0][0x388] ;  /* 0x0000e200ff0e7b82 */ /* 0x000e220000000a00 */
[-C--:B------:R-:W-:Y:S02]  /*0660*/  IADD3 R19, PT, PT, R12, R16.reuse, RZ ;  /* 0x000000100c137210 */ /* 0x080fe40007ffe0ff */
[----:B------:R-:W-:-:S05]  /*0670*/  IADD3 R21, PT, PT, R5, R16, RZ ;  /* 0x0000001005157210 */ /* 0x000fca0007ffe0ff */
[----:B------:R-:W1:Y:S01]  /*0680*/  LDC.64 R10, c[0x0][0x390] ;  /* 0x0000e400ff0a7b82 */ /* 0x000e620000000a00 */
[----:B0-----:R-:W-:Y:S02]  /*0690*/  IMAD.WIDE R14, R19, 0x4, R14 ;  /* 0x00000004130e7825 */ /* 0x001fe400078e020e */
[----:B------:R-:W2:Y:S04]  /*06a0*/  LDG.E R19, desc[UR4][R2.64] ;  /* 0x0000000402137981 */ /* 0x000ea8000c1e1900 */
        /* <DEDUP_REMOVED lines=17> */
[----:B0-----:R-:W2:Y:S01]  /*07c0*/  LDG.E R19, desc[UR4][R2.64] ;  /* 0x0000000402137981 */ /* 0x001ea2000c1e1900 */
[----:B------:R-:W-:-:S02]  /*07d0*/  VIADD R16, R16, 0x4 ;  /* 0x0000000410107836 */ /* 0x000fc40000000000 */
[----:B--2---:R-:W-:-:S05]  /*07e0*/  FFMA R19, R18, R19, R25 ;  /* 0x0000001312137223 */ /* 0x004fca0000000019 */
[----:B------:R1:W-:Y:S02]  /*07f0*/  STG.E desc[UR4][R10.64+0xc], R19 ;  /* 0x00000c130a007986 */ /* 0x0003e4000c101904 */
.L_x_3:
[----:B------:R-:W-:Y:S05]  /*0800*/  @!P2 BRA `(.L_x_2) ;  /* 0x000000000078a947 */ /* 0x000fea0003800000 */
[----:B------:R-:W-:-:S13]  /*0810*/  ISETP.NE.AND P1, PT, R7, 0x1, PT ;  /* 0x000000010700780c */ /* 0x000fda0003f25270 */
[----:B------:R-:W0:Y:S01]  /*0820*/  @P1 LDC.64 R14, c[0x0][0x388] ;  /* 0x0000e200ff0e1b82 */ /* 0x000e220000000a00 */
[-C--:B-1----:R-:W-:Y:S02]  /*0830*/  @P1 IADD3 R19, PT, PT, R12, R16.reuse, RZ ;  /* 0x000000100c131210 */ /* 0x082fe40007ffe0ff */
[----:B------:R-:W-:-:S05]  /*0840*/  @P1 IADD3 R21, PT, PT, R5, R16, RZ ;  /* 0x0000001005151210 */ /* 0x000fca0007ffe0ff */
[----:B------:R-:W1:Y:S01]  /*0850*/  @P1 LDC.64 R10, c[0x0][0x390] ;  /* 0x0000e400ff0a1b82 */ /* 0x000e620000000a00 */
[----:B0-----:R-:W-:Y:S02]  /*0860*/  @P1 IMAD.WIDE R14, R19, 0x4, R14 ;  /* 0x00000004130e1825 */ /* 0x001fe400078e020e */
[----:B------:R-:W2:Y:S04]  /*0870*/  @P1 LDG.E R19, desc[UR4][R2.64] ;  /* 0x0000000402131981 */ /* 0x000ea8000c1e1900 */
[----:B------:R-:W2:Y:S01]  /*0880*/  @P1 LDG.E R18, desc[UR4][R14.64] ;  /* 0x000000040e121981 */ /* 0x000ea2000c1e1900 */
[----:B-1----:R-:W-:-:S05]  /*0890*/  @P1 IMAD.WIDE R10, R21, 0x4, R10 ;  /* 0x00000004150a1825 */ /* 0x002fca00078e020a */
[----:B------:R-:W2:Y:S04]  /*08a0*/  @P1 LDG.E R21, desc[UR4][R10.64] ;  /* 0x000000040a151981 */ /* 0x000ea8000c1e1900 */
[----:B------:R-:W3:Y:S01]  /*08b0*/  @P1 LDG.E R27, desc[UR4][R10.64+0x4] ;  /* 0x000004040a1b1981 */ /* 0x000ee2000c1e1900 */
[----:B------:R-:W-:Y:S01]  /*08c0*/  LOP3.LUT P2, RZ, R13, 0x1, RZ, 0xc0, !PT ;  /* 0x000000010dff7812 */ /* 0x000fe2000784c0ff */
[----:B--2---:R-:W-:-:S12]  /*08d0*/  @P1 FFMA R23, R18, R19, R21 ;  /* 0x0000001312171223 */ /* 0x004fd80000000015 */
[----:B------:R-:W0:Y:S01]  /*08e0*/  @P2 LDC.64 R20, c[0x0][0x388] ;  /* 0x0000e200ff142b82 */ /* 0x000e220000000a00 */
[----:B------:R2:W-:Y:S04]  /*08f0*/  @P1 STG.E desc[UR4][R10.64], R23 ;  /* 0x000000170a001986 */ /* 0x0005e8000c101904 */
[----:B------:R-:W3:Y:S03]  /*0900*/  @P1 LDG.E R22, desc[UR4][R14.64+0x4] ;  /* 0x000004040e161981 */ /* 0x000ee6000c1e1900 */
[----:B------:R-:W1:Y:S01]  /*0910*/  @P2 LDC.64 R18, c[0x0][0x390] ;  /* 0x0000e400ff122b82 */ /* 0x000e620000000a00 */
[----:B------:R-:W3:Y:S01]  /*0920*/  @P1 LDG.E R25, desc[UR4][R2.64] ;  /* 0x0000000402191981 */ /* 0x000ee2000c1e1900 */
[----:B------:R-:W-:-:S05]  /*0930*/  @P1 VIADD R16, R16, 0x2 ;  /* 0x0000000210101836 */ /* 0x000fca0000000000 */
[-C--:B------:R-:W-:Y:S02]  /*0940*/  @P2 IADD3 R13, PT, PT, R12, R16.reuse, RZ ;  /* 0x000000100c0d2210 */ /* 0x080fe40007ffe0ff */
[----:B------:R-:W-:-:S03]  /*0950*/  @P2 IADD3 R29, PT, PT, R5, R16, RZ ;  /* 0x00000010051d2210 */ /* 0x000fc60007ffe0ff */
[----:B0-----:R-:W-:-:S04]  /*0960*/  @P2 IMAD.WIDE R20, R13, 0x4, R20 ;  /* 0x000000040d142825 */ /* 0x001fc800078e0214 */
[----:B-1----:R-:W-:-:S04]  /*0970*/  @P2 IMAD.WIDE R18, R29, 0x4, R18 ;  /* 0x000000041d122825 */ /* 0x002fc800078e0212 */
[----:B---3--:R-:W-:-:S05]  /*0980*/  @P1 FFMA R25, R22, R25, R27 ;  /* 0x0000001916191223 */ /* 0x008fca000000001b */
[----:B------:R2:W-:Y:S04]  /*0990*/  @P1 STG.E desc[UR4][R10.64+0x4], R25 ;  /* 0x000004190a001986 */ /* 0x0005e8000c101904 */
[----:B------:R-:W3:Y:S04]  /*09a0*/  @P2 LDG.E R3, desc[UR4][R2.64] ;  /* 0x0000000402032981 */ /* 0x000ee8000c1e1900 */
[----:B------:R-:W3:Y:S04]  /*09b0*/  @P2 LDG.E R20, desc[UR4][R20.64] ;  /* 0x0000000414142981 */ /* 0x000ee8000c1e1900 */
[----:B------:R-:W3:Y:S02]  /*09c0*/  @P2 LDG.E R13, desc[UR4][R18.64] ;  /* 0x00000004120d2981 */ /* 0x000ee4000c1e1900 */
[----:B---3--:R-:W-:-:S05]  /*09d0*/  @P2 FFMA R13, R20, R3, R13 ;  /* 0x00000003140d2223 */ /* 0x008fca000000000d */
[----:B------:R2:W-:Y:S02]  /*09e0*/  @P2 STG.E desc[UR4][R18.64], R13 ;  /* 0x0000000d12002986 */ /* 0x0005e4000c101904 */
.L_x_2:
[----:B------:R-:W-:Y:S05]  /*09f0*/  @P0 BRA `(.L_x_4) ;  /* 0xfffffff400e40947 */ /* 0x000fea000383ffff */
[----:B------:R-:W-:Y:S05]  /*0a00*/  EXIT ;  /* 0x000000000000794d */ /* 0x000fea0003800000 */
.L_x_5:
[----:B------:R-:W-:-:S00]  /*0a10*/  BRA `(.L_x_5) ;  /* 0xfffffffc00fc7947 */ /* 0x000fc0000383ffff */
[----:B------:R-:W-:-:S00]  /*0a20*/  NOP ;  /* 0x0000000000007918 */ /* 0x000fc00000000000 */
        /* <DEDUP_REMOVED lines=13> */
.L_x_12:


//--------------------- .text._Z3XW_iiPfS_S_i     --------------------------
	.section	.text._Z3XW_iiPfS_S_i,"ax",@progbits
	.align	128
        .global         _Z3XW_iiPfS_S_i
        .type           _Z3XW_iiPfS_S_i,@function
        .size           _Z3XW_iiPfS_S_i,(.L_x_13 - _Z3XW_iiPfS_S_i)
        .other          _Z3XW_iiPfS_S_i,@"STO_CUDA_ENTRY STV_DEFAULT"
_Z3XW_iiPfS_S_i:
.text._Z3XW_iiPfS_S_i:
[----:B------:R-:W-:Y:S01]  /*0000*/  LDC R1, c[0x0][0x37c] ;  /* 0x0000df00ff017b82 */ /* 0x000fe20000000800 */
[----:B------:R-:W0:Y:S07]  /*0010*/  S2R R0, SR_TID.X ;  /* 0x0000000000007919 */ /* 0x000e2e0000002100 */
[----:B------:R-:W0:Y:S01]  /*0020*/  S2UR UR4, SR_CTAID.X ;  /* 0x00000000000479c3 */ /* 0x000e220000002500 */
[----:B------:R-:W1:Y:S01]  /*0030*/  LDCU UR5, c[0x0][0x384] ;  /* 0x00007080ff0577ac */ /* 0x000e620008000800 */
[----:B------:R-:W2:Y:S06]  /*0040*/  LDCU UR6, c[0x0][0x3a0] ;  /* 0x00007400ff0677ac */ /* 0x000eac0008000800 */
[----:B------:R-:W0:Y:S01]  /*0050*/  LDC R3, c[0x0][0x360] ;  /* 0x0000d800ff037b82 */ /* 0x000e220000000800 */
[----:B-1----:R-:W-:-:S06]  /*0060*/  UISETP.GE.AND UP0, UPT, UR5, 0x1, UPT ;  /* 0x000000010500788c */ /* 0x002fcc000bf06270 */
[----:B------:R-:W-:Y:S01]  /*0070*/  PLOP3.LUT P0, PT, PT, PT, UP0, 0x80, 0x8 ;  /* 0x000000000008781c */ /* 0x000fe20003f0f008 */
[----:B0-----:R-:W-:-:S05]  /*0080*/  IMAD R0, R3, UR4, R0 ;  /* 0x0000000403007c24 */ /* 0x001fca000f8e0200 */
[----:B--2---:R-:W-:-:S13]  /*0090*/  ISETP.GE.OR P0, PT, R0, UR6, !P0 ;  /* 0x0000000600007c0c */ /* 0x004fda000c706670 */
[----:B------:R-:W-:Y:S05]  /*00a0*/  @P0 EXIT ;  /* 0x000000000000094d */ /* 0x000fea0003800000 */
[----:B------:R-:W0:Y:S02]  /*00b0*/  LDCU UR4, c[0x0][0x380] ;  /* 0x00007000ff0477ac */ /* 0x000e240008000800 */
[----:B0-----:R-:W-:-:S06]  /*00c0*/  UISETP.GE.AND UP0, UPT, UR4, 0x1, UPT ;  /* 0x000000010400788c */ /* 0x001fcc000bf06270 */
[----:B------:R-:W-:-:S13]  /*00d0*/  PLOP3.LUT P0, PT, PT, PT, UP0, 0x80, 0x8 ;  /* 0x000000000008781c */ /* 0x000fda0003f0f008 */
[----:B------:R-:W-:Y:S05]  /*00e0*/  @!P0 EXIT ;  /* 0x000000000000894d */ /* 0x000fea0003800000 */
[----:B------:R-:W-:Y:S02]  /*00f0*/  ULOP3.LUT UR8, UR4, 0x7ffffff8, URZ, 0xc0, !UPT ;  /* 0x7ffffff804087892 */ /* 0x000fe4000f8ec0ff */
[----:B------:R-:W-:Y:S01]  /*0100*/  IMAD R4, R0, UR4, RZ ;  /* 0x0000000400047c24 */ /* 0x000fe2000f8e02ff */
[----:B------:R-:W-:Y:S02]  /*0110*/  ULOP3.LUT UR11, UR4, 0x7, URZ, 0xc0, !UPT ;  /* 0x00000007040b7892 */ /* 0x000fe4000f8ec0ff */
[----:B------:R-:W-:Y:S01]  /*0120*/  ULOP3.LUT UR16, UR4, 0x3, URZ, 0xc0, !UPT ;  /* 0x0000000304107892 */ /* 0x000fe2000f8ec0ff */
[----:B------:R-:W0:Y:S01]  /*0130*/  LDCU.64 UR12, c[0x0][0x358] ;  /* 0x00006b00ff0c77ac */ /* 0x000e220008000a00 */
[----:B------:R-:W-:Y:S02]  /*0140*/  USHF.L.U32 UR17, UR5, 0x3, URZ ;  /* 0x0000000305117899 */ /* 0x000fe400080006ff */
[----:B------:R-:W-:Y:S01]  /*0150*/  UIADD3 UR10, UPT, UPT, -UR8, URZ, URZ ;  /* 0x000000ff080a7290 */ /* 0x000fe2000fffe1ff */
[----:B------:R-:W-:-:S11]  /*0160*/  UMOV UR4, URZ ;  /* 0x000000ff00047c82 */ /* 0x000fd60008000000 */
.L_x_10:
[----:B-1----:R-:W1:Y:S01]  /*0170*/  LDCU.64 UR14, c[0x0][0x380] ;  /* 0x00007000ff0e77ac */ /* 0x002e620008000a00 */
[----:B--23--:R-:W2:Y:S01]  /*0180*/  LDC.64 R2, c[0x0][0x390] ;  /* 0x0000e400ff027b82 */ /* 0x00cea20000000a00 */
[----:B-1---5:R-:W-:-:S05]  /*0190*/  MOV R5, UR15 ;  /* 0x0000000f00057c02 */ /* 0x022fca0008000f00 */
[----:B------:R-:W-:-:S04]  /*01a0*/  IMAD R5, R0, R5, UR4 ;  /* 0x0000000400057e24 */ /* 0x000fc8000f8e0205 */
[----:B--2---:R-:W-:-:S05]  /*01b0*/  IMAD.WIDE R2, R5, 0x4, R2 ;  /* 0x0000000405027825 */ /* 0x004fca00078e0202 */
[----:B0-----:R0:W5:Y:S01]  /*01c0*/  LDG.E R5, desc[UR12][R2.64] ;  /* 0x0000000c02057981 */ /* 0x001162000c1e1900 */
[----:B------:R-:W-:Y:S01]  /*01d0*/  UISETP.GE.U32.AND UP0, UPT, UR14, 0x8, UPT ;  /* 0x000000080e00788c */ /* 0x000fe2000bf06070 */
[----:B------:R-:W-:-:S08]  /*01e0*/  UMOV UR5, URZ ;  /* 0x000000ff00057c82 */ /* 0x000fd00008000000 */
[----:B0-----:R-:W-:Y:S05]  /*01f0*/  BRA.U !UP0, `(.L_x_6) ;  /* 0x0000000508447547 */ /* 0x001fea000b800000 */
[----:B------:R-:W0:Y:S01]  /*0200*/  LDCU.64 UR26, c[0x0][0x398] ;  /* 0x00007300ff1a77ac */ /* 0x000e220008000a00 */
[----:B------:R-:W-:Y:S01]  /*0210*/  MOV R8, R4 ;  /* 0x0000000400087202 */ /* 0x000fe20000000f00 */
[----:B------:R-:W-:Y:S02]  /*0220*/  UIADD3 UR6, UPT, UPT, UR4, UR15, URZ ;  /* 0x0000000f04067290 */ /* 0x000fe4000fffe0ff */
[----:B------:R-:W-:Y:S02]  /*0230*/  ULEA UR7, UR15, UR4, 0x1 ;  /* 0x000000040f077291 */ /* 0x000fe4000f8e08ff */
[----:B------:R-:W-:Y:S02]  /*0240*/  UIMAD UR9, UR15, 0x3, UR4 ;  /* 0x000000030f0978a4 */ /* 0x000fe4000f8e0204 */
[----:B------:R-:W-:Y:S02]  /*0250*/  ULEA UR18, UR15, UR4, 0x2 ;  /* 0x000000040f127291 */ /* 0x000fe4000f8e10ff */
[----:B------:R-:W-:-:S02]  /*0260*/  UIMAD UR19, UR15, 0x5, UR4 ;  /* 0x000000050f1378a4 */ /* 0x000fc4000f8e0204 */
[----:B------:R-:W-:Y:S02]  /*0270*/  UIMAD UR20, UR15, 0x6, UR4 ;  /* 0x000000060f1478a4 */ /* 0x000fe4000f8e0204 */
[----:B------:R-:W-:Y:S02]  /*0280*/  UIMAD UR21, UR15, 0x7, UR4 ;  /* 0x000000070f1578a4 */ /* 0x000fe4000f8e0204 */
[----:B0-----:R-:W-:Y:S01]  /*0290*/  UIMAD.WIDE.U32 UR22, UR4, 0x4, UR26 ;  /* 0x00000004041678a5 */ /* 0x001fe2000f8e001a */
[----:B------:R-:W-:-:S11]  /*02a0*/  UMOV UR5, UR10 ;  /* 0x0000000a00057c82 */ /* 0x000fd60008000000 */
.L_x_7:
[----:B------:R-:W0:Y:S01]  /*02b0*/  LDC.64 R6, c[0x0][0x388] ;  /* 0x0000e200ff067b82 */ /* 0x000e220000000a00 */
[----:B------:R-:W-:Y:S01]  /*02c0*/  IMAD.U32 R10, RZ, RZ, UR22 ;  /* 0x00000016ff0a7e24 */ /* 0x000fe2000f8e00ff */
[----:B------:R-:W-:-:S05]  /*02d0*/  MOV R11, UR23 ;  /* 0x00000017000b7c02 */ /* 0x000fca0008000f00 */
[----:B------:R-:W2:Y:S01]  /*02e0*/  LDG.E R10, desc[UR12][R10.64] ;  /* 0x0000000c0a0a7981 */ /* 0x000ea2000c1e1900 */
[----:B0-----:R-:W-:-:S05]  /*02f0*/  IMAD.WIDE R6, R8, 0x4, R6 ;  /* 0x0000000408067825 */ /* 0x001fca00078e0206 */
[----:B------:R-:W2:Y:S01]  /*0300*/  LDG.E R12, desc[UR12][R6.64] ;  /* 0x0000000c060c7981 */ /* 0x000ea2000c1e1900 */
[----:B------:R-:W-:-:S06]  /*0310*/  UIMAD.WIDE.U32 UR24, UR6, 0x4, UR26 ;  /* 0x00000004061878a5 */ /* 0x000fcc000f8e001a */
[----:B------:R-:W-:Y:S02]  /*0320*/  IMAD.U32 R13, RZ, RZ, UR25 ;  /* 0x00000019ff0d7e24 */ /* 0x000fe4000f8e00ff */
[----:B-12--5:R-:W-:Y:S01]  /*0330*/  FFMA R5, R12, R10, R5 ;  /* 0x0000000a0c057223 */ /* 0x026fe20000000005 */
[----:B------:R-:W-:-:S04]  /*0340*/  MOV R12, UR24 ;  /* 0x00000018000c7c02 */ /* 0x000fc80008000f00 */
[----:B------:R0:W-:Y:S04]  /*0350*/  STG.E desc[UR12][R2.64], R5 ;  /* 0x0000000502007986 */ /* 0x0001e8000c10190c */
[----:B------:R-:W2:Y:S04]  /*0360*/  LDG.E R12, desc[UR12][R12.64] ;  /* 0x0000000c0c0c7981 */ /* 0x000ea8000c1e1900 */
[----:B------:R-:W2:Y:S01]  /*0370*/  LDG.E R14, desc[UR12][R6.64+0x4] ;  /* 0x0000040c060e7981 */ /* 0x000ea2000c1e1900 */
[----:B------:R-:W-:-:S06]  /*0380*/  UIMAD.WIDE.U32 UR24, UR7, 0x4, UR26 ;  /* 0x00000004071878a5 */ /* 0x000fcc000f8e001a */
[----:B------:R-:W-:Y:S01]  /*0390*/  MOV R15, UR25 ;  /* 0x00000019000f7c02 */ /* 0x000fe20008000f00 */
[----:B--2---:R-:W-:Y:S01]  /*03a0*/  FFMA R9, R14, R12, R5 ;  /* 0x0000000c0e097223 */ /* 0x004fe20000000005 */
[----:B------:R-:W-:-:S04]  /*03b0*/  MOV R14, UR24 ;  /* 0x00000018000e7c02 */ /* 0x000fc80008000f00 */
[----:B------:R1:W-:Y:S04]  /*03c0*/  STG.E desc[UR12][R2.64], R9 ;  /* 0x0000000902007986 */ /* 0x0003e8000c10190c */
[----:B------:R-:W2:Y:S04]  /*03d0*/  LDG.E R14, desc[UR12][R14.64] ;  /* 0x0000000c0e0e7981 */ /* 0x000ea8000c1e1900 */
[----:B------:R-:W2:Y:S01]  /*03e0*/  LDG.E R10, desc[UR12][R6.64+0x8] ;  /* 0x0000080c060a7981 */ /* 0x000ea2000c1e1900 */
[----:B------:R-:W-:-:S06]  /*03f0*/  UIMAD.WIDE.U32 UR24, UR9, 0x4, UR26 ;  /* 0x00000004091878a5 */ /* 0x000fcc000f8e001a */
[----:B------:R-:W-:Y:S01]  /*0400*/  MOV R11, UR25 ;  /* 0x00000019000b7c02 */ /* 0x000fe20008000f00 */
[----:B--2---:R-:W-:Y:S01]  /*0410*/  FFMA R17, R10, R14, R9 ;  /* 0x0000000e0a117223 */ /* 0x004fe20000000009 */
[----:B------:R-:W-:-:S04]  /*0420*/  IMAD.U32 R10, RZ, RZ, UR24 ;  /* 0x00000018ff0a7e24 */ /* 0x000fc8000f8e00ff */
[----:B------:R2:W-:Y:S04]  /*0430*/  STG.E desc[UR12][R2.64], R17 ;  /* 0x0000001102007986 */ /* 0x0005e8000c10190c */
[----:B------:R-:W0:Y:S04]  /*0440*/  LDG.E R10, desc[UR12][R10.64] ;  /* 0x0000000c0a0a7981 */ /* 0x000e28000c1e1900 */
[----:B------:R-:W0:Y:S01]  /*0450*/  LDG.E R12, desc[UR12][R6.64+0xc] ;  /* 0x00000c0c060c7981 */ /* 0x000e22000c1e1900 */
[----:B------:R-:W-:-:S06]  /*0460*/  UIMAD.WIDE.U32 UR24, UR18, 0x4, UR26 ;  /* 0x00000004121878a5 */ /* 0x000fcc000f8e001a */
[----:B------:R-:W-:Y:S02]  /*0470*/  IMAD.U32 R13, RZ, RZ, UR25 ;  /* 0x00000019ff0d7e24 */ /* 0x000fe4000f8e00ff */
[----:B0-----:R-:W-:Y:S01]  /*0480*/  FFMA R5, R12, R10, R17 ;  /* 0x0000000a0c057223 */ /* 0x001fe20000000011 */
[----:B------:R-:W-:-:S04]  /*0490*/  MOV R12, UR24 ;  /* 0x00000018000c7c02 */ /* 0x000fc80008000f00 */
[----:B------:R0:W-:Y:S04]  /*04a0*/  STG.E desc[UR12][R2.64], R5 ;  /* 0x0000000502007986 */ /* 0x0001e8000c10190c */
[----:B------:R-:W1:Y:S04]  /*04b0*/  LDG.E R12, desc[UR12][R12.64] ;  /* 0x0000000c0c0c7981 */ /* 0x000e68000c1e1900 */
[----:B------:R-:W1:Y:S01]  /*04c0*/  LDG.E R14, desc[UR12][R6.64+0x10] ;  /* 0x0000100c060e7981 */ /* 0x000e62000c1e1900 */
[----:B------:R-:W-:-:S06]  /*04d0*/  UIMAD.WIDE.U32 UR24, UR19, 0x4, UR26 ;  /* 0x00000004131878a5 */ /* 0x000fcc000f8e001a */
[----:B------:R-:W-:Y:S01]  /*04e0*/  MOV R15, UR25 ;  /* 0x00000019000f7c02 */ /* 0x000fe20008000f00 */
[----:B-1----:R-:W-:Y:S01]  /*04f0*/  FFMA R9, R14, R12, R5 ;  /* 0x0000000c0e097223 */ /* 0x002fe20000000005 */
        /* <DEDUP_REMOVED lines=9> */
[----:B------:R-:W2:Y:S04]  /*0590*/  LDG.E R10, desc[UR12][R10.64] ;  /* 0x0000000c0a0a7981 */ /* 0x000ea8000c1e1900 */
[----:B------:R-:W2:Y:S01]  /*05a0*/  LDG.E R12, desc[UR12][R6.64+0x18] ;  /* 0x0000180c060c7981 */ /* 0x000ea2000c1e1900 */
[----:B------:R-:W-:-:S06]  /*05b0*/  UIMAD.WIDE.U32 UR24, UR21, 0x4, UR26 ;  /* 0x00000004151878a5 */ /* 0x000fcc000f8e001a */
[----:B------:R-:W-:Y:S02]  /*05c0*/  IMAD.U32 R13, RZ, RZ, UR25 ;  /* 0x00000019ff0d7e24 */ /* 0x000fe4000f8e00ff */
[----:B--2---:R-:W-:Y:S01]  /*05d0*/  FFMA R19, R12, R10, R17 ;  /* 0x0000000a0c137223 */ /* 0x004fe20000000011 */
[----:B------:R-:W-:-:S04]  /*05e0*/  MOV R12, UR24 ;  /* 0x00000018000c7c02 */ /* 0x000fc80008000f00 */
[----:B------:R1:W-:Y:S04]  /*05f0*/  STG.E desc[UR12][R2.64], R19 ;  /* 0x0000001302007986 */ /* 0x0003e8000c10190c */
[----:B------:R-:W0:Y:S04]  /*0600*/  LDG.E R14, desc[UR12][R6.64+0x1c] ;  /* 0x00001c0c060e7981 */ /* 0x000e28000c1e1900 */
[----:B------:R-:W0:Y:S01]  /*0610*/  LDG.E R12, desc[UR12][R12.64] ;  /* 0x0000000c0c0c7981 */ /* 0x000e22000c1e1900 */
[----:B------:R-:W-:-:S04]  /*0620*/  UIADD3 UR5, UPT, UPT, UR5, 0x8, URZ ;  /* 0x0000000805057890 */ /* 0x000fc8000fffe0ff */
[----:B------:R-:W-:Y:S01]  /*0630*/  UISETP.NE.AND UP0, UPT, UR5, URZ, UPT ;  /* 0x000000ff0500728c */ /* 0x000fe2000bf05270 */
[----:B------:R-:W-:Y:S01]  /*0640*/  IADD3 R8, PT, PT, R8, 0x8, RZ ;  /* 0x0000000808087810 */ /* 0x000fe20007ffe0ff */
[----:B------:R-:W-:Y:S02]  /*0650*/  UIADD3 UR6, UPT, UPT, UR17, UR6, URZ ;  /* 0x0000000611067290 */ /* 0x000fe4000fffe0ff */
[----:B------:R-:W-:Y:S02]  /*0660*/  UIADD3 UR7, UPT, UPT, UR17, UR7, URZ ;  /* 0x0000000711077290 */ /* 0x000fe4000fffe0ff */
[----:B------:R-:W-:Y:S02]  /*0670*/  UIADD3 UR9, UPT, UPT, UR17, UR9, URZ ;  /* 0x0000000911097290 */ /* 0x000fe4000fffe0ff */
[----:B------:R-:W-:Y:S02]  /*0680*/  UIADD3 UR18, UPT, UPT, UR17, UR18, URZ ;  /* 0x0000001211127290 */ /* 0x000fe4000fffe0ff */
[----:B------:R-:W-:-:S02]  /*0690*/  UIADD3 UR19, UPT, UPT, UR17, UR19, URZ ;  /* 0x0000001311137290 */ /* 0x000fc4000fffe0ff */
[----:B------:R-:W-:Y:S02]  /*06a0*/  UIADD3 UR20, UPT, UPT, UR17, UR20, URZ ;  /* 0x0000001411147290 */ /* 0x000fe4000fffe0ff */
[----:B------:R-:W-:Y:S02]  /*06b0*/  UIADD3 UR21, UPT, UPT, UR17, UR21, URZ ;  /* 0x0000001511157290 */ /* 0x000fe4000fffe0ff */
[----:B------:R-:W-:Y:S01]  /*06c0*/  UIMAD.WIDE.U32 UR22, UR17, 0x4, UR22 ;  /* 0x00000004111678a5 */ /* 0x000fe2000f8e0016 */
[----:B0-----:R-:W-:-:S05]  /*06d0*/  FFMA R5, R14, R12, R19 ;  /* 0x0000000c0e057223 */ /* 0x001fca0000000013 */
[----:B------:R1:W-:Y:S01]  /*06e0*/  STG.E desc[UR12][R2.64], R5 ;  /* 0x0000000502007986 */ /* 0x0003e2000c10190c */
[----:B------:R-:W-:Y:S05]  /*06f0*/  BRA.U UP0, `(.L_x_7) ;  /* 0xfffffff900ec7547 */ /* 0x000fea000b83ffff */
[----:B------:R-:W-:-:S05]  /*0700*/  UMOV UR5, UR8 ;  /* 0x0000000800057c82 */ /* 0x000fca0008000000 */
.L_x_6:
[----:B------:R-:W-:-:S09]  /*0710*/  UISETP.NE.AND UP0, UPT, UR11, URZ, UPT ;  /* 0x000000ff0b00728c */ /* 0x000fd2000bf05270 */
[----:B------:R-:W-:Y:S05]  /*0720*/  BRA.U !UP0, `(.L_x_8) ;  /* 0x00000005084c7547 */ /* 0x000fea000b800000 */
[----:B------:R-:W-:Y:S02]  /*0730*/  UIADD3 UR6, UPT, UPT, UR11, -0x1, URZ ;  /* 0xffffffff0b067890 */ /* 0x000fe4000fffe0ff */
[----:B------:R-:W-:Y:S02]  /*0740*/  UISETP.NE.AND UP1, UPT, UR16, URZ, UPT ;  /* 0x000000ff1000728c */ /* 0x000fe4000bf25270 */
[----:B------:R-:W-:-:S09]  /*0750*/  UISETP.GE.U32.AND UP0, UPT, UR6, 0x3, UPT ;  /* 0x000000030600788c */ /* 0x000fd2000bf06070 */
[----:B------:R-:W-:Y:S05]  /*0760*/  BRA.U !UP0, `(.L_x_9) ;  /* 0x0000000108947547 */ /* 0x000fea000b800000 */
[----:B------:R-:W0:Y:S01]  /*0770*/  LDC.64 R6, c[0x0][0x388] ;  /* 0x0000e200ff067b82 */ /* 0x000e220000000a00 */
[----:B------:R-:W2:Y:S01]  /*0780*/  LDCU.64 UR6, c[0x0][0x398] ;  /* 0x00007300ff0677ac */ /* 0x000ea20008000a00 */
[----:B-1----:R-:W-:Y:S01]  /*0790*/  IADD3 R9, PT, PT, R4, UR5, RZ ;  /* 0x0000000504097c10 */ /* 0x002fe2000fffe0ff */
[----:B------:R-:W-:-:S04]  /*07a0*/  UIMAD UR9, UR5, UR15, UR4 ;  /* 0x0000000f050972a4 */ /* 0x000fc8000f8e0204 */
[----:B--2---:R-:W-:Y:S01]  /*07b0*/  UIMAD.WIDE.U32 UR18, UR9, 0x4, UR6 ;  /* 0x00000004091278a5 */ /* 0x004fe2000f8e0006 */
[----:B0-----:R-:W-:-:S05]  /*07c0*/  IMAD.WIDE R6, R9, 0x4, R6 ;  /* 0x0000000409067825 */ /* 0x001fca00078e0206 */
[----:B------:R-:W-:Y:S01]  /*07d0*/  MOV R9, UR19 ;  /* 0x0000001300097c02 */ /* 0x000fe20008000f00 */
[----:B------:R-:W-:Y:S01]  /*07e0*/  IMAD.U32 R8, RZ, RZ, UR18 ;  /* 0x00000012ff087e24 */ /* 0x000fe2000f8e00ff */
[----:B------:R-:W2:Y:S05]  /*07f0*/  LDG.E R10, desc[UR12][R6.64] ;  /* 0x0000000c060a7981 */ /* 0x000eaa000c1e1900 */
[----:B------:R-:W2:Y:S01]  /*0800*/  LDG.E R8, desc[UR12][R8.64] ;  /* 0x0000000c08087981 */ /* 0x000ea2000c1e1900 */
[----:B------:R-:W-:-:S04]  /*0810*/  UIADD3 UR9, UPT, UPT, UR9, UR15, URZ ;  /* 0x0000000f09097290 */ /* 0x000fc8000fffe0ff */
[----:B------:R-:W-:-:S06]  /*0820*/  UIMAD.WIDE.U32 UR18, UR9, 0x4, UR6 ;  /* 0x00000004091278a5 */ /* 0x000fcc000f8e0006 */
[----:B------:R-:W-:Y:S01]  /*0830*/  MOV R11, UR19 ;  /* 0x00000013000b7c02 */ /* 0x000fe20008000f00 */
[----:B--2--5:R-:W-:Y:S01]  /*0840*/  FFMA R5, R10, R8, R5 ;  /* 0x000000080a057223 */ /* 0x024fe20000000005 */
[----:B------:R-:W-:-:S04]  /*0850*/  MOV R10, UR18 ;  /* 0x00000012000a7c02 */ /* 0x000fc80008000f00 */
[----:B------:R0:W-:Y:S04]  /*0860*/  STG.E desc[UR12][R2.64], R5 ;  /* 0x0000000502007986 */ /* 0x0001e8000c10190c */
[----:B------:R-:W2:Y:S04]  /*0870*/  LDG.E R10, desc[UR12][R10.64] ;  /* 0x0000000c0a0a7981 */ /* 0x000ea8000c1e1900 */
[----:B------:R-:W2:Y:S01]  /*0880*/  LDG.E R12, desc[UR12][R6.64+0x4] ;  /* 0x0000040c060c7981 */ /* 0x000ea2000c1e1900 */
[----:B------:R-:W-:-:S04]  /*0890*/  UIADD3 UR9, UPT, UPT, UR9, UR15, URZ ;  /* 0x0000000f09097290 */ /* 0x000fc8000fffe0ff */
[----:B------:R-:W-:-:S06]  /*08a0*/  UIMAD.WIDE.U32 UR18, UR9, 0x4, UR6 ;  /* 0x00000004091278a5 */ /* 0x000fcc000f8e0006 */
[----:B------:R-:W-:Y:S01]  /*08b0*/  IMAD.U32 R8, RZ, RZ, UR18 ;  /* 0x00000012ff087e24 */ /* 0x000fe2000f8e00ff */
[----:B------:R-:W-:Y:S01]  /*08c0*/  MOV R9, UR19 ;  /* 0x0000001300097c02 */ /* 0x000fe20008000f00 */
[----:B--2---:R-:W-:-:S05]  /*08d0*/  FFMA R13, R12, R10, R5 ;  /* 0x0000000a0c0d7223 */ /* 0x004fca0000000005 */
[----:B------:R2:W-:Y:S04]  /*08e0*/  STG.E desc[UR12][R2.64], R13 ;  /* 0x0000000d02007986 */ /* 0x0005e8000c10190c */
[----:B------:R-:W3:Y:S04]  /*08f0*/  LDG.E R8, desc[UR12][R8.64] ;  /* 0x0000000c08087981 */ /* 0x000ee8000c1e1900 */
[----:B------:R-:W3:Y:S01]  /*0900*/  LDG.E R12, desc[UR12][R6.64+0x8] ;  /* 0x0000080c060c7981 */ /* 0x000ee2000c1e1900 */
[----:B------:R-:W-:-:S04]  /*0910*/  UIADD3 UR9, UPT, UPT, UR9, UR15, URZ ;  /* 0x0000000f09097290 */ /* 0x000fc8000fffe0ff */
[----:B------:R-:W-:-:S06]  /*0920*/  UIMAD.WIDE.U32 UR6, UR9, 0x4, UR6 ;  /* 0x00000004090678a5 */ /* 0x000fcc000f8e0006 */
[----:B------:R-:W-:Y:S02]  /*0930*/  MOV R10, UR6 ;  /* 0x00000006000a7c02 */ /* 0x000fe40008000f00 */
[----:B------:R-:W-:Y:S01]  /*0940*/  MOV R11, UR7 ;  /* 0x00000007000b7c02 */ /* 0x000fe20008000f00 */
[----:B---3--:R-:W-:-:S05]  /*0950*/  FFMA R15, R12, R8, R13 ;  /* 0x000000080c0f7223 */ /* 0x008fca000000000d */
[----:B------:R2:W-:Y:S04]  /*0960*/  STG.E desc[UR12][R2.64], R15 ;  /* 0x0000000f02007986 */ /* 0x0005e8000c10190c */
[----:B------:R-:W0:Y:S04]  /*0970*/  LDG.E R12, desc[UR12][R6.64+0xc] ;  /* 0x00000c0c060c7981 */ /* 0x000e28000c1e1900 */
[----:B------:R-:W0:Y:S01]  /*0980*/  LDG.E R10, desc[UR12][R10.64] ;  /* 0x0000000c0a0a7981 */ /* 0x000e22000c1e1900 */
[----:B------:R-:W-:Y:S01]  /*0990*/  UIADD3 UR5, UPT, UPT, UR5, 0x4, URZ ;  /* 0x0000000405057890 */ /* 0x000fe2000fffe0ff */
[----:B0-----:R-:W-:-:S05]  /*09a0*/  FFMA R5, R12, R10, R15 ;  /* 0x0000000a0c057223 */ /* 0x001fca000000000f */
[----:B------:R2:W-:Y:S06]  /*09b0*/  STG.E desc[UR12][R2.64], R5 ;  /* 0x0000000502007986 */ /* 0x0005ec000c10190c */
.L_x_9:
[----:B------:R-:W-:Y:S05]  /*09c0*/  BRA.U !UP1, `(.L_x_8) ;  /* 0x0000000109a47547 */ /* 0x000fea000b800000 */
[----:B------:R-:W-:-:S06]  /*09d0*/  UISETP.NE.AND UP0, UPT, UR16, 0x1, UPT ;  /* 0x000000011000788c */ /* 0x000fcc000bf05270 */
[----:B------:R-:W-:-:S05]  /*09e0*/  PLOP3.LUT P0, PT, PT, PT, UP0, 0x80, 0x8 ;  /* 0x000000000008781c */ /* 0x000fca0003f0f008 */
[----:B------:R-:W0:Y:S01]  /*09f0*/  @UP0 LDCU.64 UR6, c[0x0][0x398] ;  /* 0x00007300ff0607ac */ /* 0x000e220008000a00 */
[----:B------:R-:W3:Y:S01]  /*0a00*/  @UP0 LDCU.64 UR18, c[0x0][0x388] ;  /* 0x00007100ff1207ac */ /* 0x000ee20008000a00 */
[----:B------:R-:W-:-:S06]  /*0a10*/  @UP0 UIMAD UR9, UR5, UR15, UR4 ;  /* 0x0000000f050902a4 */ /* 0x000fcc000f8e0204 */
[----:B------:R-:W-:Y:S01]  /*0a20*/  @P0 VIADD R11, R4, UR5 ;  /* 0x00000005040b0c36 */ /* 0x000fe20008000000 */
[----:B0-----:R-:W-:Y:S01]  /*0a30*/  @UP0 UIMAD.WIDE.U32 UR20, UR9, 0x4, UR6 ;  /* 0x00000004091408a5 */ /* 0x001fe2000f8e0006 */
[----:B---3--:R-:W-:Y:S02]  /*0a40*/  MOV R6, UR18 ;  /* 0x0000001200067c02 */ /* 0x008fe40008000f00 */
[----:B------:R-:W-:-:S03]  /*0a50*/  MOV R7, UR19 ;  /* 0x0000001300077c02 */ /* 0x000fc60008000f00 */
[----:B-1----:R-:W-:Y:S01]  /*0a60*/  IMAD.U32 R9, RZ, RZ, UR21 ;  /* 0x00000015ff097e24 */ /* 0x002fe2000f8e00ff */
[----:B------:R-:W-:Y:S01]  /*0a70*/  MOV R8, UR20 ;  /* 0x0000001400087c02 */ /* 0x000fe20008000f00 */
[----:B------:R-:W-:-:S05]  /*0a80*/  @P0 IMAD.WIDE R6, R11, 0x4, R6 ;  /* 0x000000040b060825 */ /* 0x000fca00078e0206 */
[----:B------:R-:W2:Y:S04]  /*0a90*/  @P0 LDG.E R8, desc[UR12][R8.64] ;  /* 0x0000000c08080981 */ /* 0x000ea8000c1e1900 */
[----:B------:R-:W2:Y:S01]  /*0aa0*/  @P0 LDG.E R10, desc[UR12][R6.64] ;  /* 0x0000000c060a0981 */ /* 0x000ea2000c1e1900 */
[----:B------:R-:W-:-:S04]  /*0ab0*/  @UP0 UIADD3 UR9, UPT, UPT, UR9, UR15, URZ ;  /* 0x0000000f09090290 */ /* 0x000fc8000fffe0ff */
[----:B------:R-:W-:-:S06]  /*0ac0*/  @UP0 UIMAD.WIDE.U32 UR6, UR9, 0x4, UR6 ;  /* 0x00000004090608a5 */ /* 0x000fcc000f8e0006 */
[----:B------:R-:W-:Y:S01]  /*0ad0*/  MOV R11, UR7 ;  /* 0x00000007000b7c02 */ /* 0x000fe20008000f00 */
[----:B------:R-:W-:Y:S01]  /*0ae0*/  ULOP3.LUT UP1, URZ, UR14, 0x1, URZ, 0xc0, !UPT ;  /* 0x000000010eff7892 */ /* 0x000fe2000f82c0ff */
[----:B--2--5:R-:W-:Y:S01]  /*0af0*/  @P0 FFMA R13, R10, R8, R5 ;  /* 0x000000080a0d0223 */ /* 0x024fe20000000005 */
[----:B------:R-:W-:-:S09]  /*0b00*/  MOV R10, UR6 ;  /* 0x00000006000a7c02 */ /* 0x000fd20008000f00 */
[----:B------:R-:W0:Y:S01]  /*0b10*/  @UP1 LDCU.64 UR18, c[0x0][0x388] ;  /* 0x00007100ff1217ac */ /* 0x000e220008000a00 */
[----:B------:R3:W-:Y:S01]  /*0b20*/  @P0 STG.E desc[UR12][R2.64], R13 ;  /* 0x0000000d02000986 */ /* 0x0007e2000c10190c */
[----:B------:R-:W1:Y:S03]  /*0b30*/  @UP1 LDCU.64 UR6, c[0x0][0x398] ;  /* 0x00007300ff0617ac */ /* 0x000e660008000a00 */
[----:B------:R2:W4:Y:S04]  /*0b40*/  @P0 LDG.E R12, desc[UR12][R6.64+0x4] ;  /* 0x0000040c060c0981 */ /* 0x000528000c1e1900 */
[----:B------:R-:W4:Y:S01]  /*0b50*/  @P0 LDG.E R10, desc[UR12][R10.64] ;  /* 0x0000000c0a0a0981 */ /* 0x000f22000c1e1900 */
[----:B------:R-:W-:Y:S01]  /*0b60*/  PLOP3.LUT P1, PT, PT, PT, UP1, 0x80, 0x8 ;  /* 0x000000000008781c */ /* 0x000fe20003f2f018 */
[----:B------:R-:W-:-:S04]  /*0b70*/  @UP0 UIADD3 UR5, UPT, UPT, UR5, 0x2, URZ ;  /* 0x0000000205050890 */ /* 0x000fc8000fffe0ff */
[----:B------:R-:W-:Y:S01]  /*0b80*/  @UP1 UIMAD UR9, UR5, UR15, UR4 ;  /* 0x0000000f050912a4 */ /* 0x000fe2000f8e0204 */
[----:B0-----:R-:W-:Y:S01]  /*0b90*/  MOV R8, UR18 ;  /* 0x0000001200087c02 */ /* 0x001fe20008000f00 */
[----:B------:R-:W-:Y:S02]  /*0ba0*/  IMAD.U32 R9, RZ, RZ, UR19 ;  /* 0x00000013ff097e24 */ /* 0x000fe4000f8e00ff */
[----:B-1----:R-:W-:-:S04]  /*0bb0*/  @UP1 UIMAD.WIDE.U32 UR6, UR9, 0x4, UR6 ;  /* 0x00000004090618a5 */ /* 0x002fc8000f8e0006 */
[----:B------:R-:W-:-:S05]  /*0bc0*/  @P1 IADD3 R15, PT, PT, R4, UR5, RZ ;  /* 0x00000005040f1c10 */ /* 0x000fca000fffe0ff */
[----:B--2---:R-:W-:Y:S01]  /*0bd0*/  @P1 IMAD.WIDE R6, R15, 0x4, R8 ;  /* 0x000000040f061825 */ /* 0x004fe200078e0208 */
[----:B------:R-:W-:Y:S02]  /*0be0*/  MOV R8, UR6 ;  /* 0x0000000600087c02 */ /* 0x000fe40008000f00 */
[----:B------:R-:W-:Y:S01]  /*0bf0*/  MOV R9, UR7 ;  /* 0x0000000700097c02 */ /* 0x000fe20008000f00 */
[----:B----4-:R-:W-:-:S05]  /*0c00*/  @P0 FFMA R5, R12, R10, R13 ;  /* 0x0000000a0c050223 */ /* 0x010fca000000000d */
[----:B------:R3:W-:Y:S04]  /*0c10*/  @P0 STG.E desc[UR12][R2.64], R5 ;  /* 0x0000000502000986 */ /* 0x0007e8000c10190c */
[----:B------:R-:W2:Y:S04]  /*0c20*/  @P1 LDG.E R6, desc[UR12][R6.64] ;  /* 0x0000000c06061981 */ /* 0x000ea8000c1e1900 */
[----:B------:R-:W2:Y:S02]  /*0c30*/  @P1 LDG.E R8, desc[UR12][R8.64] ;  /* 0x0000000c08081981 */ /* 0x000ea4000c1e1900 */
[----:B--2---:R-:W-:-:S05]  /*0c40*/  @P1 FFMA R11, R6, R8, R5 ;  /* 0x00000008060b1223 */ /* 0x004fca0000000005 */
[----:B------:R3:W-:Y:S02]  /*0c50*/  @P1 STG.E desc[UR12][R2.64], R11 ;  /* 0x0000000b02001986 */ /* 0x0007e4000c10190c */
.L_x_8:
[----:B------:R-:W-:-:S04]  /*0c60*/  UIADD3 UR4, UPT, UPT, UR4, 0x1, URZ ;  /* 0x0000000104047890 */ /* 0x000fc8000fffe0ff */
[----:B------:R-:W-:-:S09]  /*0c70*/  UISETP.NE.AND UP0, UPT, UR4, UR15, UPT ;  /* 0x0000000f0400728c */ /* 0x000fd2000bf05270 */
[----:B------:R-:W-:Y:S05]  /*0c80*/  BRA.U UP0, `(.L_x_10) ;  /* 0xfffffff500387547 */ /* 0x000fea000b83ffff */
[----:B------:R-:W-:Y:S05]  /*0c90*/  EXIT ;  /* 0x000000000000794d */ /* 0x000fea0003800000 */
.L_x_11:
        /* <DEDUP_REMOVED lines=14> */
.L_x_13:


//--------------------- .nv.shared.reserved.0     --------------------------
	.section	.nv.shared.reserved.0,"aw",@nobits
	.weak		__nv_reservedSMEM_offset_0_alias
	.size		__nv_reservedSMEM_offset_0_alias, 0, 64
	.other		__nv_reservedSMEM_offset_0_alias,@"STO_CUDA_RESERVED_SHARED STV_DEFAULT"
__nv_reservedSMEM_offset_0_alias:
	.zero		0
	.zero		64


//--------------------- .nv.constant0._Z3AX_iPfS_PiS0_S_i --------------------------
	.section	.nv.constant0._Z3AX_iPfS_PiS0_S_i,"a",@progbits
	.sectionflags	@""
	.align	4
.nv.constant0._Z3AX_iPfS_PiS0_S_i:
	.zero		948


//--------------------- .nv.constant0._Z3XW_iiPfS_S_i --------------------------
	.section	.nv.constant0._Z3XW_iiPfS_S_i,"a",@progbits
	.sectionflags	@""
	.align	4
.nv.constant0._Z3XW_iiPfS_S_i:
	.zero		932


//--------------------- SYMBOLS --------------------------

	.type		.nv.reservedSmem.offset0,@object
	.size		.nv.reservedSmem.offset0,0x4
